//
// Generated by NVIDIA NVVM Compiler
//
// Compiler Build ID: CL-36424714
// Cuda compilation tools, release 13.0, V13.0.88
// Based on NVVM 20.0.0
//

.version 9.0
.target sm_100
.address_size 64

	// .globl	_Z9MatEleMulPfS_S_ii

.visible .entry _Z9MatEleMulPfS_S_ii(
	.param .u64 .ptr .align 1 _Z9MatEleMulPfS_S_ii_param_0,
	.param .u64 .ptr .align 1 _Z9MatEleMulPfS_S_ii_param_1,
	.param .u64 .ptr .align 1 _Z9MatEleMulPfS_S_ii_param_2,
	.param .u32 _Z9MatEleMulPfS_S_ii_param_3,
	.param .u32 _Z9MatEleMulPfS_S_ii_param_4
)
{
	.reg .pred 	%p<4>;
	.reg .b32 	%r<14>;
	.reg .b32 	%f<4>;
	.reg .b64 	%rd<11>;

	ld.param.u64 	%rd1, [_Z9MatEleMulPfS_S_ii_param_0];
	ld.param.u64 	%rd2, [_Z9MatEleMulPfS_S_ii_param_1];
	ld.param.u64 	%rd3, [_Z9MatEleMulPfS_S_ii_param_2];
	ld.param.u32 	%r4, [_Z9MatEleMulPfS_S_ii_param_3];
	ld.param.u32 	%r3, [_Z9MatEleMulPfS_S_ii_param_4];
	mov.u32 	%r6, %tid.x;
	mov.u32 	%r7, %ntid.x;
	mov.u32 	%r8, %ctaid.x;
	mad.lo.s32 	%r1, %r7, %r8, %r6;
	mov.u32 	%r9, %tid.y;
	mov.u32 	%r10, %ntid.y;
	mov.u32 	%r11, %ctaid.y;
	mad.lo.s32 	%r12, %r10, %r11, %r9;
	setp.ge.s32 	%p1, %r1, %r3;
	setp.ge.s32 	%p2, %r12, %r4;
	or.pred  	%p3, %p1, %p2;
	@%p3 bra 	$L__BB0_2;
	cvta.to.global.u64 	%rd4, %rd1;
	cvta.to.global.u64 	%rd5, %rd2;
	cvta.to.global.u64 	%rd6, %rd3;
	mad.lo.s32 	%r13, %r3, %r12, %r1;
	mul.wide.s32 	%rd7, %r13, 4;
	add.s64 	%rd8, %rd4, %rd7;
	ld.global.f32 	%f1, [%rd8];
	add.s64 	%rd9, %rd5, %rd7;
	ld.global.f32 	%f2, [%rd9];
	mul.f32 	%f3, %f1, %f2;
	add.s64 	%rd10, %rd6, %rd7;
	st.global.f32 	[%rd10], %f3;
$L__BB0_2:
	ret;

}
	// .globl	_Z9MatEleAddPfS_S_ii
.visible .entry _Z9MatEleAddPfS_S_ii(
	.param .u64 .ptr .align 1 _Z9MatEleAddPfS_S_ii_param_0,
	.param .u64 .ptr .align 1 _Z9MatEleAddPfS_S_ii_param_1,
	.param .u64 .ptr .align 1 _Z9MatEleAddPfS_S_ii_param_2,
	.param .u32 _Z9MatEleAddPfS_S_ii_param_3,
	.param .u32 _Z9MatEleAddPfS_S_ii_param_4
)
{
	.reg .pred 	%p<4>;
	.reg .b32 	%r<14>;
	.reg .b32 	%f<4>;
	.reg .b64 	%rd<11>;

	ld.param.u64 	%rd1, [_Z9MatEleAddPfS_S_ii_param_0];
	ld.param.u64 	%rd2, [_Z9MatEleAddPfS_S_ii_param_1];
	ld.param.u64 	%rd3, [_Z9MatEleAddPfS_S_ii_param_2];
	ld.param.u32 	%r4, [_Z9MatEleAddPfS_S_ii_param_3];
	ld.param.u32 	%r3, [_Z9MatEleAddPfS_S_ii_param_4];
	mov.u32 	%r6, %tid.x;
	mov.u32 	%r7, %ntid.x;
	mov.u32 	%r8, %ctaid.x;
	mad.lo.s32 	%r1, %r7, %r8, %r6;
	mov.u32 	%r9, %tid.y;
	mov.u32 	%r10, %ntid.y;
	mov.u32 	%r11, %ctaid.y;
	mad.lo.s32 	%r12, %r10, %r11, %r9;
	setp.ge.s32 	%p1, %r1, %r3;
	setp.ge.s32 	%p2, %r12, %r4;
	or.pred  	%p3, %p1, %p2;
	@%p3 bra 	$L__BB1_2;
	cvta.to.global.u64 	%rd4, %rd1;
	cvta.to.global.u64 	%rd5, %rd2;
	cvta.to.global.u64 	%rd6, %rd3;
	mad.lo.s32 	%r13, %r3, %r12, %r1;
	mul.wide.s32 	%rd7, %r13, 4;
	add.s64 	%rd8, %rd4, %rd7;
	ld.global.f32 	%f1, [%rd8];
	add.s64 	%rd9, %rd5, %rd7;
	ld.global.f32 	%f2, [%rd9];
	add.f32 	%f3, %f1, %f2;
	add.s64 	%rd10, %rd6, %rd7;
	st.global.f32 	[%rd10], %f3;
$L__BB1_2:
	ret;

}
	// .globl	_Z14MatEleSubtractPfS_S_ii
.visible .entry _Z14MatEleSubtractPfS_S_ii(
	.param .u64 .ptr .align 1 _Z14MatEleSubtractPfS_S_ii_param_0,
	.param .u64 .ptr .align 1 _Z14MatEleSubtractPfS_S_ii_param_1,
	.param .u64 .ptr .align 1 _Z14MatEleSubtractPfS_S_ii_param_2,
	.param .u32 _Z14MatEleSubtractPfS_S_ii_param_3,
	.param .u32 _Z14MatEleSubtractPfS_S_ii_param_4
)
{
	.reg .pred 	%p<4>;
	.reg .b32 	%r<14>;
	.reg .b32 	%f<4>;
	.reg .b64 	%rd<11>;

	ld.param.u64 	%rd1, [_Z14MatEleSubtractPfS_S_ii_param_0];
	ld.param.u64 	%rd2, [_Z14MatEleSubtractPfS_S_ii_param_1];
	ld.param.u64 	%rd3, [_Z14MatEleSubtractPfS_S_ii_param_2];
	ld.param.u32 	%r4, [_Z14MatEleSubtractPfS_S_ii_param_3];
	ld.param.u32 	%r3, [_Z14MatEleSubtractPfS_S_ii_param_4];
	mov.u32 	%r6, %tid.x;
	mov.u32 	%r7, %ntid.x;
	mov.u32 	%r8, %ctaid.x;
	mad.lo.s32 	%r1, %r7, %r8, %r6;
	mov.u32 	%r9, %tid.y;
	mov.u32 	%r10, %ntid.y;
	mov.u32 	%r11, %ctaid.y;
	mad.lo.s32 	%r12, %r10, %r11, %r9;
	setp.ge.s32 	%p1, %r1, %r3;
	setp.ge.s32 	%p2, %r12, %r4;
	or.pred  	%p3, %p1, %p2;
	@%p3 bra 	$L__BB2_2;
	cvta.to.global.u64 	%rd4, %rd1;
	cvta.to.global.u64 	%rd5, %rd2;
	cvta.to.global.u64 	%rd6, %rd3;
	mad.lo.s32 	%r13, %r3, %r12, %r1;
	mul.wide.s32 	%rd7, %r13, 4;
	add.s64 	%rd8, %rd4, %rd7;
	ld.global.f32 	%f1, [%rd8];
	add.s64 	%rd9, %rd5, %rd7;
	ld.global.f32 	%f2, [%rd9];
	sub.f32 	%f3, %f1, %f2;
	add.s64 	%rd10, %rd6, %rd7;
	st.global.f32 	[%rd10], %f3;
$L__BB2_2:
	ret;

}
	// .globl	_Z12MatEleSquarePfS_ii
.visible .entry _Z12MatEleSquarePfS_ii(
	.param .u64 .ptr .align 1 _Z12MatEleSquarePfS_ii_param_0,
	.param .u64 .ptr .align 1 _Z12MatEleSquarePfS_ii_param_1,
	.param .u32 _Z12MatEleSquarePfS_ii_param_2,
	.param .u32 _Z12MatEleSquarePfS_ii_param_3
)
{
	.reg .pred 	%p<4>;
	.reg .b32 	%r<14>;
	.reg .b32 	%f<3>;
	.reg .b64 	%rd<8>;

	ld.param.u64 	%rd1, [_Z12MatEleSquarePfS_ii_param_0];
	ld.param.u64 	%rd2, [_Z12MatEleSquarePfS_ii_param_1];
	ld.param.u32 	%r4, [_Z12MatEleSquarePfS_ii_param_2];
	ld.param.u32 	%r3, [_Z12MatEleSquarePfS_ii_param_3];
	mov.u32 	%r6, %tid.x;
	mov.u32 	%r7, %ntid.x;
	mov.u32 	%r8, %ctaid.x;
	mad.lo.s32 	%r1, %r7, %r8, %r6;
	mov.u32 	%r9, %tid.y;
	mov.u32 	%r10, %ntid.y;
	mov.u32 	%r11, %ctaid.y;
	mad.lo.s32 	%r12, %r10, %r11, %r9;
	setp.ge.s32 	%p1, %r1, %r3;
	setp.ge.s32 	%p2, %r12, %r4;
	or.pred  	%p3, %p1, %p2;
	@%p3 bra 	$L__BB3_2;
	cvta.to.global.u64 	%rd3, %rd1;
	cvta.to.global.u64 	%rd4, %rd2;
	mad.lo.s32 	%r13, %r3, %r12, %r1;
	mul.wide.s32 	%rd5, %r13, 4;
	add.s64 	%rd6, %rd3, %rd5;
	ld.global.f32 	%f1, [%rd6];
	mul.f32 	%f2, %f1, %f1;
	add.s64 	%rd7, %rd4, %rd5;
	st.global.f32 	[%rd7], %f2;
$L__BB3_2:
	ret;

}
	// .globl	_Z12MatEleDividePfS_S_ii
.visible .entry _Z12MatEleDividePfS_S_ii(
	.param .u64 .ptr .align 1 _Z12MatEleDividePfS_S_ii_param_0,
	.param .u64 .ptr .align 1 _Z12MatEleDividePfS_S_ii_param_1,
	.param .u64 .ptr .align 1 _Z12MatEleDividePfS_S_ii_param_2,
	.param .u32 _Z12MatEleDividePfS_S_ii_param_3,
	.param .u32 _Z12MatEleDividePfS_S_ii_param_4
)
{
	.reg .pred 	%p<4>;
	.reg .b32 	%r<14>;
	.reg .b32 	%f<4>;
	.reg .b64 	%rd<11>;

	ld.param.u64 	%rd1, [_Z12MatEleDividePfS_S_ii_param_0];
	ld.param.u64 	%rd2, [_Z12MatEleDividePfS_S_ii_param_1];
	ld.param.u64 	%rd3, [_Z12MatEleDividePfS_S_ii_param_2];
	ld.param.u32 	%r4, [_Z12MatEleDividePfS_S_ii_param_3];
	ld.param.u32 	%r3, [_Z12MatEleDividePfS_S_ii_param_4];
	mov.u32 	%r6, %tid.x;
	mov.u32 	%r7, %ntid.x;
	mov.u32 	%r8, %ctaid.x;
	mad.lo.s32 	%r1, %r7, %r8, %r6;
	mov.u32 	%r9, %tid.y;
	mov.u32 	%r10, %ntid.y;
	mov.u32 	%r11, %ctaid.y;
	mad.lo.s32 	%r12, %r10, %r11, %r9;
	setp.ge.s32 	%p1, %r1, %r3;
	setp.ge.s32 	%p2, %r12, %r4;
	or.pred  	%p3, %p1, %p2;
	@%p3 bra 	$L__BB4_2;
	cvta.to.global.u64 	%rd4, %rd1;
	cvta.to.global.u64 	%rd5, %rd2;
	cvta.to.global.u64 	%rd6, %rd3;
	mad.lo.s32 	%r13, %r3, %r12, %r1;
	mul.wide.s32 	%rd7, %r13, 4;
	add.s64 	%rd8, %rd4, %rd7;
	ld.global.f32 	%f1, [%rd8];
	add.s64 	%rd9, %rd5, %rd7;
	ld.global.f32 	%f2, [%rd9];
	div.rn.f32 	%f3, %f1, %f2;
	add.s64 	%rd10, %rd6, %rd7;
	st.global.f32 	[%rd10], %f3;
$L__BB4_2:
	ret;

}
	// .globl	_Z16MatEleAddInPlacePffii
.visible .entry _Z16MatEleAddInPlacePffii(
	.param .u64 .ptr .align 1 _Z16MatEleAddInPlacePffii_param_0,
	.param .f32 _Z16MatEleAddInPlacePffii_param_1,
	.param .u32 _Z16MatEleAddInPlacePffii_param_2,
	.param .u32 _Z16MatEleAddInPlacePffii_param_3
)
{
	.reg .pred 	%p<4>;
	.reg .b32 	%r<14>;
	.reg .b32 	%f<4>;
	.reg .b64 	%rd<5>;

	ld.param.u64 	%rd1, [_Z16MatEleAddInPlacePffii_param_0];
	ld.param.f32 	%f1, [_Z16MatEleAddInPlacePffii_param_1];
	ld.param.u32 	%r4, [_Z16MatEleAddInPlacePffii_param_2];
	ld.param.u32 	%r3, [_Z16MatEleAddInPlacePffii_param_3];
	mov.u32 	%r6, %tid.x;
	mov.u32 	%r7, %ntid.x;
	mov.u32 	%r8, %ctaid.x;
	mad.lo.s32 	%r1, %r7, %r8, %r6;
	mov.u32 	%r9, %tid.y;
	mov.u32 	%r10, %ntid.y;
	mov.u32 	%r11, %ctaid.y;
	mad.lo.s32 	%r12, %r10, %r11, %r9;
	setp.ge.s32 	%p1, %r1, %r3;
	setp.ge.s32 	%p2, %r12, %r4;
	or.pred  	%p3, %p1, %p2;
	@%p3 bra 	$L__BB5_2;
	cvta.to.global.u64 	%rd2, %rd1;
	mad.lo.s32 	%r13, %r3, %r12, %r1;
	mul.wide.s32 	%rd3, %r13, 4;
	add.s64 	%rd4, %rd2, %rd3;
	ld.global.f32 	%f2, [%rd4];
	add.f32 	%f3, %f1, %f2;
	st.global.f32 	[%rd4], %f3;
$L__BB5_2:
	ret;

}
	// .globl	_Z16MatEleMulInPlacePfS_ii
.visible .entry _Z16MatEleMulInPlacePfS_ii(
	.param .u64 .ptr .align 1 _Z16MatEleMulInPlacePfS_ii_param_0,
	.param .u64 .ptr .align 1 _Z16MatEleMulInPlacePfS_ii_param_1,
	.param .u32 _Z16MatEleMulInPlacePfS_ii_param_2,
	.param .u32 _Z16MatEleMulInPlacePfS_ii_param_3
)
{
	.reg .pred 	%p<4>;
	.reg .b32 	%r<14>;
	.reg .b32 	%f<4>;
	.reg .b64 	%rd<8>;

	ld.param.u64 	%rd1, [_Z16MatEleMulInPlacePfS_ii_param_0];
	ld.param.u64 	%rd2, [_Z16MatEleMulInPlacePfS_ii_param_1];
	ld.param.u32 	%r4, [_Z16MatEleMulInPlacePfS_ii_param_2];
	ld.param.u32 	%r3, [_Z16MatEleMulInPlacePfS_ii_param_3];
	mov.u32 	%r6, %tid.x;
	mov.u32 	%r7, %ntid.x;
	mov.u32 	%r8, %ctaid.x;
	mad.lo.s32 	%r1, %r7, %r8, %r6;
	mov.u32 	%r9, %tid.y;
	mov.u32 	%r10, %ntid.y;
	mov.u32 	%r11, %ctaid.y;
	mad.lo.s32 	%r12, %r10, %r11, %r9;
	setp.ge.s32 	%p1, %r1, %r3;
	setp.ge.s32 	%p2, %r12, %r4;
	or.pred  	%p3, %p1, %p2;
	@%p3 bra 	$L__BB6_2;
	cvta.to.global.u64 	%rd3, %rd1;
	cvta.to.global.u64 	%rd4, %rd2;
	mad.lo.s32 	%r13, %r3, %r12, %r1;
	mul.wide.s32 	%rd5, %r13, 4;
	add.s64 	%rd6, %rd3, %rd5;
	ld.global.f32 	%f1, [%rd6];
	add.s64 	%rd7, %rd4, %rd5;
	ld.global.f32 	%f2, [%rd7];
	mul.f32 	%f3, %f1, %f2;
	st.global.f32 	[%rd6], %f3;
$L__BB6_2:
	ret;

}
	// .globl	_Z19MatEleDivideInPlacePfS_ii
.visible .entry _Z19MatEleDivideInPlacePfS_ii(
	.param .u64 .ptr .align 1 _Z19MatEleDivideInPlacePfS_ii_param_0,
	.param .u64 .ptr .align 1 _Z19MatEleDivideInPlacePfS_ii_param_1,
	.param .u32 _Z19MatEleDivideInPlacePfS_ii_param_2,
	.param .u32 _Z19MatEleDivideInPlacePfS_ii_param_3
)
{
	.reg .pred 	%p<4>;
	.reg .b32 	%r<14>;
	.reg .b32 	%f<4>;
	.reg .b64 	%rd<8>;

	ld.param.u64 	%rd1, [_Z19MatEleDivideInPlacePfS_ii_param_0];
	ld.param.u64 	%rd2, [_Z19MatEleDivideInPlacePfS_ii_param_1];
	ld.param.u32 	%r4, [_Z19MatEleDivideInPlacePfS_ii_param_2];
	ld.param.u32 	%r3, [_Z19MatEleDivideInPlacePfS_ii_param_3];
	mov.u32 	%r6, %tid.x;
	mov.u32 	%r7, %ntid.x;
	mov.u32 	%r8, %ctaid.x;
	mad.lo.s32 	%r1, %r7, %r8, %r6;
	mov.u32 	%r9, %tid.y;
	mov.u32 	%r10, %ntid.y;
	mov.u32 	%r11, %ctaid.y;
	mad.lo.s32 	%r12, %r10, %r11, %r9;
	setp.ge.s32 	%p1, %r1, %r3;
	setp.ge.s32 	%p2, %r12, %r4;
	or.pred  	%p3, %p1, %p2;
	@%p3 bra 	$L__BB7_2;
	cvta.to.global.u64 	%rd3, %rd1;
	cvta.to.global.u64 	%rd4, %rd2;
	mad.lo.s32 	%r13, %r3, %r12, %r1;
	mul.wide.s32 	%rd5, %r13, 4;
	add.s64 	%rd6, %rd3, %rd5;
	ld.global.f32 	%f1, [%rd6];
	add.s64 	%rd7, %rd4, %rd5;
	ld.global.f32 	%f2, [%rd7];
	div.rn.f32 	%f3, %f1, %f2;
	st.global.f32 	[%rd6], %f3;
$L__BB7_2:
	ret;

}
	// .globl	_Z15MatEleDivideRowPfS_ii
.visible .entry _Z15MatEleDivideRowPfS_ii(
	.param .u64 .ptr .align 1 _Z15MatEleDivideRowPfS_ii_param_0,
	.param .u64 .ptr .align 1 _Z15MatEleDivideRowPfS_ii_param_1,
	.param .u32 _Z15MatEleDivideRowPfS_ii_param_2,
	.param .u32 _Z15MatEleDivideRowPfS_ii_param_3
)
{
	.reg .pred 	%p<4>;
	.reg .b32 	%r<14>;
	.reg .b32 	%f<4>;
	.reg .b64 	%rd<9>;

	ld.param.u64 	%rd1, [_Z15MatEleDivideRowPfS_ii_param_0];
	ld.param.u64 	%rd2, [_Z15MatEleDivideRowPfS_ii_param_1];
	ld.param.u32 	%r4, [_Z15MatEleDivideRowPfS_ii_param_2];
	ld.param.u32 	%r3, [_Z15MatEleDivideRowPfS_ii_param_3];
	mov.u32 	%r6, %tid.x;
	mov.u32 	%r7, %ntid.x;
	mov.u32 	%r8, %ctaid.x;
	mad.lo.s32 	%r1, %r7, %r8, %r6;
	mov.u32 	%r9, %tid.y;
	mov.u32 	%r10, %ntid.y;
	mov.u32 	%r11, %ctaid.y;
	mad.lo.s32 	%r12, %r10, %r11, %r9;
	setp.ge.s32 	%p1, %r1, %r3;
	setp.ge.s32 	%p2, %r12, %r4;
	or.pred  	%p3, %p1, %p2;
	@%p3 bra 	$L__BB8_2;
	cvta.to.global.u64 	%rd3, %rd1;
	cvta.to.global.u64 	%rd4, %rd2;
	mad.lo.s32 	%r13, %r3, %r12, %r1;
	mul.wide.s32 	%rd5, %r13, 4;
	add.s64 	%rd6, %rd3, %rd5;
	ld.global.f32 	%f1, [%rd6];
	mul.wide.u32 	%rd7, %r12, 4;
	add.s64 	%rd8, %rd4, %rd7;
	ld.global.f32 	%f2, [%rd8];
	div.rn.f32 	%f3, %f1, %f2;
	st.global.f32 	[%rd6], %f3;
$L__BB8_2:
	ret;

}
	// .globl	_Z15MatEleDivideColPfS_ii
.visible .entry _Z15MatEleDivideColPfS_ii(
	.param .u64 .ptr .align 1 _Z15MatEleDivideColPfS_ii_param_0,
	.param .u64 .ptr .align 1 _Z15MatEleDivideColPfS_ii_param_1,
	.param .u32 _Z15MatEleDivideColPfS_ii_param_2,
	.param .u32 _Z15MatEleDivideColPfS_ii_param_3
)
{
	.reg .pred 	%p<4>;
	.reg .b32 	%r<14>;
	.reg .b32 	%f<4>;
	.reg .b64 	%rd<9>;

	ld.param.u64 	%rd1, [_Z15MatEleDivideColPfS_ii_param_0];
	ld.param.u64 	%rd2, [_Z15MatEleDivideColPfS_ii_param_1];
	ld.param.u32 	%r4, [_Z15MatEleDivideColPfS_ii_param_2];
	ld.param.u32 	%r3, [_Z15MatEleDivideColPfS_ii_param_3];
	mov.u32 	%r6, %tid.x;
	mov.u32 	%r7, %ntid.x;
	mov.u32 	%r8, %ctaid.x;
	mad.lo.s32 	%r1, %r7, %r8, %r6;
	mov.u32 	%r9, %tid.y;
	mov.u32 	%r10, %ntid.y;
	mov.u32 	%r11, %ctaid.y;
	mad.lo.s32 	%r12, %r10, %r11, %r9;
	setp.ge.s32 	%p1, %r1, %r3;
	setp.ge.s32 	%p2, %r12, %r4;
	or.pred  	%p3, %p1, %p2;
	@%p3 bra 	$L__BB9_2;
	cvta.to.global.u64 	%rd3, %rd1;
	cvta.to.global.u64 	%rd4, %rd2;
	mad.lo.s32 	%r13, %r3, %r12, %r1;
	mul.wide.s32 	%rd5, %r13, 4;
	add.s64 	%rd6, %rd3, %rd5;
	ld.global.f32 	%f1, [%rd6];
	mul.wide.s32 	%rd7, %r1, 4;
	add.s64 	%rd8, %rd4, %rd7;
	ld.global.f32 	%f2, [%rd8];
	div.rn.f32 	%f3, %f1, %f2;
	st.global.f32 	[%rd6], %f3;
$L__BB9_2:
	ret;

}


// ===== COMPILED SASS (sm_100) =====

	.target	sm_100

	.elftype	@"ET_EXEC"


//--------------------- .note.nv.tkinfo           --------------------------
	.section	.note.nv.tkinfo,"",@"SHT_NOTE"
	.sectionflags	@"SHF_NOTE_NV_TKINFO"
	.tkinfo
        /*0018*/ 	.word	0x00000002
        /*0030*/ 	.string	""
        /*0030*/ 	.string	"ptxas"
        /*0030*/ 	.string	"Cuda compilation tools, release 13.0, V13.0.88"
        /*0030*/ 	.string	"Build cuda_13.0.r13.0/compiler.36424714_0"
        /*0030*/ 	.string	"-arch sm_100 -m 64 "



//--------------------- .note.nv.cuinfo           --------------------------
	.section	.note.nv.cuinfo,"",@"SHT_NOTE"
	.sectionflags	@"SHF_NOTE_NV_CUINFO"
        /*0018*/ 	.short	0x0002
        /*001a*/ 	.short	0x0064
        /*001c*/ 	.short	0x0082
	.zero		2


//--------------------- .nv.info                  --------------------------
	.section	.nv.info,"",@"SHT_CUDA_INFO"
	.align	4


	//----- nvinfo : EIATTR_REGCOUNT
	.align		4
        /*0000*/ 	.byte	0x04, 0x2f
        /*0002*/ 	.short	(.L_1 - .L_0)
	.align		4
.L_0:
        /*0004*/ 	.word	index@(_Z9MatEleMulPfS_S_ii)
        /*0008*/ 	.word	0x0000000c


	//----- nvinfo : EIATTR_FRAME_SIZE
	.align		4
.L_1:
        /*000c*/ 	.byte	0x04, 0x11
        /*000e*/ 	.short	(.L_3 - .L_2)
	.align		4
.L_2:
        /*0010*/ 	.word	index@(_Z9MatEleMulPfS_S_ii)
        /*0014*/ 	.word	0x00000000


	//----- nvinfo : EIATTR_REGCOUNT
	.align		4
.L_3:
        /*0018*/ 	.byte	0x04, 0x2f
        /*001a*/ 	.short	(.L_5 - .L_4)
	.align		4
.L_4:
        /*001c*/ 	.word	index@(_Z9MatEleAddPfS_S_ii)
        /*0020*/ 	.word	0x0000000c


	//----- nvinfo : EIATTR_FRAME_SIZE
	.align		4
.L_5:
        /*0024*/ 	.byte	0x04, 0x11
        /*0026*/ 	.short	(.L_7 - .L_6)
	.align		4
.L_6:
        /*0028*/ 	.word	index@(_Z9MatEleAddPfS_S_ii)
        /*002c*/ 	.word	0x00000000


	//----- nvinfo : EIATTR_REGCOUNT
	.align		4
.L_7:
        /*0030*/ 	.byte	0x04, 0x2f
        /*0032*/ 	.short	(.L_9 - .L_8)
	.align		4
.L_8:
        /*0034*/ 	.word	index@(_Z14MatEleSubtractPfS_S_ii)
        /*0038*/ 	.word	0x0000000c


	//----- nvinfo : EIATTR_FRAME_SIZE
	.align		4
.L_9:
        /*003c*/ 	.byte	0x04, 0x11
        /*003e*/ 	.short	(.L_11 - .L_10)
	.align		4
.L_10:
        /*0040*/ 	.word	index@(_Z14MatEleSubtractPfS_S_ii)
        /*0044*/ 	.word	0x00000000


	//----- nvinfo : EIATTR_REGCOUNT
	.align		4
.L_11:
        /*0048*/ 	.byte	0x04, 0x2f
        /*004a*/ 	.short	(.L_13 - .L_12)
	.align		4
.L_12:
        /*004c*/ 	.word	index@(_Z12MatEleSquarePfS_ii)
        /*0050*/ 	.word	0x0000000a


	//----- nvinfo : EIATTR_FRAME_SIZE
	.align		4
.L_13:
        /*0054*/ 	.byte	0x04, 0x11
        /*0056*/ 	.short	(.L_15 - .L_14)
	.align		4
.L_14:
        /*0058*/ 	.word	index@(_Z12MatEleSquarePfS_ii)
        /*005c*/ 	.word	0x00000000


	//----- nvinfo : EIATTR_REGCOUNT
	.align		4
.L_15:
        /*0060*/ 	.byte	0x04, 0x2f
        /*0062*/ 	.short	(.L_17 - .L_16)
	.align		4
.L_16:
        /*0064*/ 	.word	index@(_Z12MatEleDividePfS_S_ii)
        /*0068*/ 	.word	0x00000010


	//----- nvinfo : EIATTR_FRAME_SIZE
	.align		4
.L_17:
        /*006c*/ 	.byte	0x04, 0x11
        /*006e*/ 	.short	(.L_19 - .L_18)
	.align		4
.L_18:
        /*0070*/ 	.word	index@($__internal_3_$__cuda_sm3x_div_rn_noftz_f32_slowpath)
        /*0074*/ 	.word	0x00000000


	//----- nvinfo : EIATTR_FRAME_SIZE
	.align		4
.L_19:
        /*0078*/ 	.byte	0x04, 0x11
        /*007a*/ 	.short	(.L_21 - .L_20)
	.align		4
.L_20:
        /*007c*/ 	.word	index@(_Z12MatEleDividePfS_S_ii)
        /*0080*/ 	.word	0x00000000


	//----- nvinfo : EIATTR_REGCOUNT
	.align		4
.L_21:
        /*0084*/ 	.byte	0x04, 0x2f
        /*0086*/ 	.short	(.L_23 - .L_22)
	.align		4
.L_22:
        /*0088*/ 	.word	index@(_Z16MatEleAddInPlacePffii)
        /*008c*/ 	.word	0x00000008


	//----- nvinfo : EIATTR_FRAME_SIZE
	.align		4
.L_23:
        /*0090*/ 	.byte	0x04, 0x11
        /*0092*/ 	.short	(.L_25 - .L_24)
	.align		4
.L_24:
        /*0094*/ 	.word	index@(_Z16MatEleAddInPlacePffii)
        /*0098*/ 	.word	0x00000000


	//----- nvinfo : EIATTR_REGCOUNT
	.align		4
.L_25:
        /*009c*/ 	.byte	0x04, 0x2f
        /*009e*/ 	.short	(.L_27 - .L_26)
	.align		4
.L_26:
        /*00a0*/ 	.word	index@(_Z16MatEleMulInPlacePfS_ii)
        /*00a4*/ 	.word	0x0000000a


	//----- nvinfo : EIATTR_FRAME_SIZE
	.align		4
.L_27:
        /*00a8*/ 	.byte	0x04, 0x11
        /*00aa*/ 	.short	(.L_29 - .L_28)
	.align		4
.L_28:
        /*00ac*/ 	.word	index@(_Z16MatEleMulInPlacePfS_ii)
        /*00b0*/ 	.word	0x00000000


	//----- nvinfo : EIATTR_REGCOUNT
	.align		4
.L_29:
        /*00b4*/ 	.byte	0x04, 0x2f
        /*00b6*/ 	.short	(.L_31 - .L_30)
	.align		4
.L_30:
        /*00b8*/ 	.word	index@(_Z19MatEleDivideInPlacePfS_ii)
        /*00bc*/ 	.word	0x00000010


	//----- nvinfo : EIATTR_FRAME_SIZE
	.align		4
.L_31:
        /*00c0*/ 	.byte	0x04, 0x11
        /*00c2*/ 	.short	(.L_33 - .L_32)
	.align		4
.L_32:
        /*00c4*/ 	.word	index@($__internal_2_$__cuda_sm3x_div_rn_noftz_f32_slowpath)
        /*00c8*/ 	.word	0x00000000


	//----- nvinfo : EIATTR_FRAME_SIZE
	.align		4
.L_33:
        /*00cc*/ 	.byte	0x04, 0x11
        /*00ce*/ 	.short	(.L_35 - .L_34)
	.align		4
.L_34:
        /*00d0*/ 	.word	index@(_Z19MatEleDivideInPlacePfS_ii)
        /*00d4*/ 	.word	0x00000000


	//----- nvinfo : EIATTR_REGCOUNT
	.align		4
.L_35:
        /*00d8*/ 	.byte	0x04, 0x2f
        /*00da*/ 	.short	(.L_37 - .L_36)
	.align		4
.L_36:
        /*00dc*/ 	.word	index@(_Z15MatEleDivideRowPfS_ii)
        /*00e0*/ 	.word	0x00000010


	//----- nvinfo : EIATTR_FRAME_SIZE
	.align		4
.L_37:
        /*00e4*/ 	.byte	0x04, 0x11
        /*00e6*/ 	.short	(.L_39 - .L_38)
	.align		4
.L_38:
        /*00e8*/ 	.word	index@($__internal_1_$__cuda_sm3x_div_rn_noftz_f32_slowpath)
        /*00ec*/ 	.word	0x00000000


	//----- nvinfo : EIATTR_FRAME_SIZE
	.align		4
.L_39:
        /*00f0*/ 	.byte	0x04, 0x11
        /*00f2*/ 	.short	(.L_41 - .L_40)
	.align		4
.L_40:
        /*00f4*/ 	.word	index@(_Z15MatEleDivideRowPfS_ii)
        /*00f8*/ 	.word	0x00000000


	//----- nvinfo : EIATTR_REGCOUNT
	.align		4
.L_41:
        /*00fc*/ 	.byte	0x04, 0x2f
        /*00fe*/ 	.short	(.L_43 - .L_42)
	.align		4
.L_42:
        /*0100*/ 	.word	index@(_Z15MatEleDivideColPfS_ii)
        /*0104*/ 	.word	0x00000010


	//----- nvinfo : EIATTR_FRAME_SIZE
	.align		4
.L_43:
        /*0108*/ 	.byte	0x04, 0x11
        /*010a*/ 	.short	(.L_45 - .L_44)
	.align		4
.L_44:
        /*010c*/ 	.word	index@($__internal_0_$__cuda_sm3x_div_rn_noftz_f32_slowpath)
        /*0110*/ 	.word	0x00000000


	//----- nvinfo : EIATTR_FRAME_SIZE
	.align		4
.L_45:
        /*0114*/ 	.byte	0x04, 0x11
        /*0116*/ 	.short	(.L_47 - .L_46)
	.align		4
.L_46:
        /*0118*/ 	.word	index@(_Z15MatEleDivideColPfS_ii)
        /*011c*/ 	.word	0x00000000


	//----- nvinfo : EIATTR_MIN_STACK_SIZE
	.align		4
.L_47:
        /*0120*/ 	.byte	0x04, 0x12
        /*0122*/ 	.short	(.L_49 - .L_48)
	.align		4
.L_48:
        /*0124*/ 	.word	index@(_Z15MatEleDivideColPfS_ii)
        /*0128*/ 	.word	0x00000000


	//----- nvinfo : EIATTR_MIN_STACK_SIZE
	.align		4
.L_49:
        /*012c*/ 	.byte	0x04, 0x12
        /*012e*/ 	.short	(.L_51 - .L_50)
	.align		4
.L_50:
        /*0130*/ 	.word	index@(_Z15MatEleDivideRowPfS_ii)
        /*0134*/ 	.word	0x00000000


	//----- nvinfo : EIATTR_MIN_STACK_SIZE
	.align		4
.L_51:
        /*0138*/ 	.byte	0x04, 0x12
        /*013a*/ 	.short	(.L_53 - .L_52)
	.align		4
.L_52:
        /*013c*/ 	.word	index@(_Z19MatEleDivideInPlacePfS_ii)
        /*0140*/ 	.word	0x00000000


	//----- nvinfo : EIATTR_MIN_STACK_SIZE
	.align		4
.L_53:
        /*0144*/ 	.byte	0x04, 0x12
        /*0146*/ 	.short	(.L_55 - .L_54)
	.align		4
.L_54:
        /*0148*/ 	.word	index@(_Z16MatEleMulInPlacePfS_ii)
        /*014c*/ 	.word	0x00000000


	//----- nvinfo : EIATTR_MIN_STACK_SIZE
	.align		4
.L_55:
        /*0150*/ 	.byte	0x04, 0x12
        /*0152*/ 	.short	(.L_57 - .L_56)
	.align		4
.L_56:
        /*0154*/ 	.word	index@(_Z16MatEleAddInPlacePffii)
        /*0158*/ 	.word	0x00000000


	//----- nvinfo : EIATTR_MIN_STACK_SIZE
	.align		4
.L_57:
        /*015c*/ 	.byte	0x04, 0x12
        /*015e*/ 	.short	(.L_59 - .L_58)
	.align		4
.L_58:
        /*0160*/ 	.word	index@(_Z12MatEleDividePfS_S_ii)
        /*0164*/ 	.word	0x00000000


	//----- nvinfo : EIATTR_MIN_STACK_SIZE
	.align		4
.L_59:
        /*0168*/ 	.byte	0x04, 0x12
        /*016a*/ 	.short	(.L_61 - .L_60)
	.align		4
.L_60:
        /*016c*/ 	.word	index@(_Z12MatEleSquarePfS_ii)
        /*0170*/ 	.word	0x00000000


	//----- nvinfo : EIATTR_MIN_STACK_SIZE
	.align		4
.L_61:
        /*0174*/ 	.byte	0x04, 0x12
        /*0176*/ 	.short	(.L_63 - .L_62)
	.align		4
.L_62:
        /*0178*/ 	.word	index@(_Z14MatEleSubtractPfS_S_ii)
        /*017c*/ 	.word	0x00000000


	//----- nvinfo : EIATTR_MIN_STACK_SIZE
	.align		4
.L_63:
        /*0180*/ 	.byte	0x04, 0x12
        /*0182*/ 	.short	(.L_65 - .L_64)
	.align		4
.L_64:
        /*0184*/ 	.word	index@(_Z9MatEleAddPfS_S_ii)
        /*0188*/ 	.word	0x00000000


	//----- nvinfo : EIATTR_MIN_STACK_SIZE
	.align		4
.L_65:
        /*018c*/ 	.byte	0x04, 0x12
        /*018e*/ 	.short	(.L_67 - .L_66)
	.align		4
.L_66:
        /*0190*/ 	.word	index@(_Z9MatEleMulPfS_S_ii)
        /*0194*/ 	.word	0x00000000
.L_67:


//--------------------- .nv.compat                --------------------------
	.section	.nv.compat,"",@"SHT_CUDA_COMPAT_INFO"
	.align	4
        /*0000*/ 	.byte	0x02, 0x09, 0x00, 0x00, 0x02, 0x02, 0x01, 0x00, 0x02, 0x05, 0x05, 0x00, 0x03, 0x07, 0x01, 0x01
        /*0010*/ 	.byte	0x02, 0x03, 0x00, 0x00, 0x02, 0x06, 0x01, 0x00, 0x04, 0x0b, 0x08, 0x00, 0x01, 0x00, 0x00, 0x00
        /*0020*/ 	.byte	0x00, 0x00, 0x00, 0x00


//--------------------- .nv.info._Z15MatEleDivideColPfS_ii --------------------------
	.section	.nv.info._Z15MatEleDivideColPfS_ii,"",@"SHT_CUDA_INFO"
	.sectionflags	@""
	.align	4


	//----- nvinfo : EIATTR_CUDA_API_VERSION
	.align		4
        /*0000*/ 	.byte	0x04, 0x37
        /*0002*/ 	.short	(.L_69 - .L_68)
.L_68:
        /*0004*/ 	.word	0x00000082


	//----- nvinfo : EIATTR_KPARAM_INFO
	.align		4
.L_69:
        /*0008*/ 	.byte	0x04, 0x17
        /*000a*/ 	.short	(.L_71 - .L_70)
.L_70:
        /*000c*/ 	.word	0x00000000
        /*0010*/ 	.short	0x0003
        /*0012*/ 	.short	0x0014
        /*0014*/ 	.byte	0x00, 0xf0, 0x11, 0x00


	//----- nvinfo : EIATTR_KPARAM_INFO
	.align		4
.L_71:
        /*0018*/ 	.byte	0x04, 0x17
        /*001a*/ 	.short	(.L_73 - .L_72)
.L_72:
        /*001c*/ 	.word	0x00000000
        /*0020*/ 	.short	0x0002
        /*0022*/ 	.short	0x0010
        /*0024*/ 	.byte	0x00, 0xf0, 0x11, 0x00


	//----- nvinfo : EIATTR_KPARAM_INFO
	.align		4
.L_73:
        /*0028*/ 	.byte	0x04, 0x17
        /*002a*/ 	.short	(.L_75 - .L_74)
.L_74:
        /*002c*/ 	.word	0x00000000
        /*0030*/ 	.short	0x0001
        /*0032*/ 	.short	0x0008
        /*0034*/ 	.byte	0x00, 0xf5, 0x21, 0x00


	//----- nvinfo : EIATTR_KPARAM_INFO
	.align		4
.L_75:
        /*0038*/ 	.byte	0x04, 0x17
        /*003a*/ 	.short	(.L_77 - .L_76)
.L_76:
        /*003c*/ 	.word	0x00000000
        /*0040*/ 	.short	0x0000
        /*0042*/ 	.short	0x0000
        /*0044*/ 	.byte	0x00, 0xf5, 0x21, 0x00


	//----- nvinfo : EIATTR_SPARSE_MMA_MASK
	.align		4
.L_77:
        /*0048*/ 	.byte	0x03, 0x50
        /*004a*/ 	.short	0x0000


	//----- nvinfo : EIATTR_MAXREG_COUNT
	.align		4
        /*004c*/ 	.byte	0x03, 0x1b
        /*004e*/ 	.short	0x00ff


	//----- nvinfo : EIATTR_MERCURY_ISA_VERSION
	.align		4
        /*0050*/ 	.byte	0x03, 0x5f
        /*0052*/ 	.short	0x0101


	//----- nvinfo : EIATTR_VRC_CTA_INIT_COUNT
	.align		4
        /*0054*/ 	.byte	0x02, 0x4a
	.zero		1
	.zero		1


	//----- nvinfo : EIATTR_EXIT_INSTR_OFFSETS
	.align		4
        /*0058*/ 	.byte	0x04, 0x1c
        /*005a*/ 	.short	(.L_79 - .L_78)


	//   ....[0]....
.L_78:
        /*005c*/ 	.word	0x000000c0


	//   ....[1]....
        /*0060*/ 	.word	0x00000230


	//----- nvinfo : EIATTR_CRS_STACK_SIZE
	.align		4
.L_79:
        /*0064*/ 	.byte	0x04, 0x1e
        /*0066*/ 	.short	(.L_81 - .L_80)
.L_80:
        /*0068*/ 	.word	0x00000000


	//----- nvinfo : EIATTR_CBANK_PARAM_SIZE
	.align		4
.L_81:
        /*006c*/ 	.byte	0x03, 0x19
        /*006e*/ 	.short	0x0018


	//----- nvinfo : EIATTR_PARAM_CBANK
	.align		4
        /*0070*/ 	.byte	0x04, 0x0a
        /*0072*/ 	.short	(.L_83 - .L_82)
	.align		4
.L_82:
        /*0074*/ 	.word	index@(.nv.constant0._Z15MatEleDivideColPfS_ii)
        /*0078*/ 	.short	0x0380
        /*007a*/ 	.short	0x0018


	//----- nvinfo : EIATTR_SW_WAR
	.align		4
.L_83:
        /*007c*/ 	.byte	0x04, 0x36
        /*007e*/ 	.short	(.L_85 - .L_84)
.L_84:
        /*0080*/ 	.word	0x00000008
.L_85:


//--------------------- .nv.info._Z15MatEleDivideRowPfS_ii --------------------------
	.section	.nv.info._Z15MatEleDivideRowPfS_ii,"",@"SHT_CUDA_INFO"
	.sectionflags	@""
	.align	4


	//----- nvinfo : EIATTR_CUDA_API_VERSION
	.align		4
        /*0000*/ 	.byte	0x04, 0x37
        /*0002*/ 	.short	(.L_87 - .L_86)
.L_86:
        /*0004*/ 	.word	0x00000082


	//----- nvinfo : EIATTR_KPARAM_INFO
	.align		4
.L_87:
        /*0008*/ 	.byte	0x04, 0x17
        /*000a*/ 	.short	(.L_89 - .L_88)
.L_88:
        /*000c*/ 	.word	0x00000000
        /*0010*/ 	.short	0x0003
        /*0012*/ 	.short	0x0014
        /*0014*/ 	.byte	0x00, 0xf0, 0x11, 0x00


	//----- nvinfo : EIATTR_KPARAM_INFO
	.align		4
.L_89:
        /*0018*/ 	.byte	0x04, 0x17
        /*001a*/ 	.short	(.L_91 - .L_90)
.L_90:
        /*001c*/ 	.word	0x00000000
        /*0020*/ 	.short	0x0002
        /*0022*/ 	.short	0x0010
        /*0024*/ 	.byte	0x00, 0xf0, 0x11, 0x00


	//----- nvinfo : EIATTR_KPARAM_INFO
	.align		4
.L_91:
        /*0028*/ 	.byte	0x04, 0x17
        /*002a*/ 	.short	(.L_93 - .L_92)
.L_92:
        /*002c*/ 	.word	0x00000000
        /*0030*/ 	.short	0x0001
        /*0032*/ 	.short	0x0008
        /*0034*/ 	.byte	0x00, 0xf5, 0x21, 0x00


	//----- nvinfo : EIATTR_KPARAM_INFO
	.align		4
.L_93:
        /*0038*/ 	.byte	0x04, 0x17
        /*003a*/ 	.short	(.L_95 - .L_94)
.L_94:
        /*003c*/ 	.word	0x00000000
        /*0040*/ 	.short	0x0000
        /*0042*/ 	.short	0x0000
        /*0044*/ 	.byte	0x00, 0xf5, 0x21, 0x00


	//----- nvinfo : EIATTR_SPARSE_MMA_MASK
	.align		4
.L_95:
        /*0048*/ 	.byte	0x03, 0x50
        /*004a*/ 	.short	0x0000


	//----- nvinfo : EIATTR_MAXREG_COUNT
	.align		4
        /*004c*/ 	.byte	0x03, 0x1b
        /*004e*/ 	.short	0x00ff


	//----- nvinfo : EIATTR_MERCURY_ISA_VERSION
	.align		4
        /*0050*/ 	.byte	0x03, 0x5f
        /*0052*/ 	.short	0x0101


	//----- nvinfo : EIATTR_VRC_CTA_INIT_COUNT
	.align		4
        /*0054*/ 	.byte	0x02, 0x4a
	.zero		1
	.zero		1


	//----- nvinfo : EIATTR_EXIT_INSTR_OFFSETS
	.align		4
        /*0058*/ 	.byte	0x04, 0x1c
        /*005a*/ 	.short	(.L_97 - .L_96)


	//   ....[0]....
.L_96:
        /*005c*/ 	.word	0x000000c0


	//   ....[1]....
        /*0060*/ 	.word	0x00000230


	//----- nvinfo : EIATTR_CRS_STACK_SIZE
	.align		4
.L_97:
        /*0064*/ 	.byte	0x04, 0x1e
        /*0066*/ 	.short	(.L_99 - .L_98)
.L_98:
        /*0068*/ 	.word	0x00000000


	//----- nvinfo : EIATTR_CBANK_PARAM_SIZE
	.align		4
.L_99:
        /*006c*/ 	.byte	0x03, 0x19
        /*006e*/ 	.short	0x0018


	//----- nvinfo : EIATTR_PARAM_CBANK
	.align		4
        /*0070*/ 	.byte	0x04, 0x0a
        /*0072*/ 	.short	(.L_101 - .L_100)
	.align		4
.L_100:
        /*0074*/ 	.word	index@(.nv.constant0._Z15MatEleDivideRowPfS_ii)
        /*0078*/ 	.short	0x0380
        /*007a*/ 	.short	0x0018


	//----- nvinfo : EIATTR_SW_WAR
	.align		4
.L_101:
        /*007c*/ 	.byte	0x04, 0x36
        /*007e*/ 	.short	(.L_103 - .L_102)
.L_102:
        /*0080*/ 	.word	0x00000008
.L_103:


//--------------------- .nv.info._Z19MatEleDivideInPlacePfS_ii --------------------------
	.section	.nv.info._Z19MatEleDivideInPlacePfS_ii,"",@"SHT_CUDA_INFO"
	.sectionflags	@""
	.align	4


	//----- nvinfo : EIATTR_CUDA_API_VERSION
	.align		4
        /*0000*/ 	.byte	0x04, 0x37
        /*0002*/ 	.short	(.L_105 - .L_104)
.L_104:
        /*0004*/ 	.word	0x00000082


	//----- nvinfo : EIATTR_KPARAM_INFO
	.align		4
.L_105:
        /*0008*/ 	.byte	0x04, 0x17
        /*000a*/ 	.short	(.L_107 - .L_106)
.L_106:
        /*000c*/ 	.word	0x00000000
        /*0010*/ 	.short	0x0003
        /*0012*/ 	.short	0x0014
        /*0014*/ 	.byte	0x00, 0xf0, 0x11, 0x00


	//----- nvinfo : EIATTR_KPARAM_INFO
	.align		4
.L_107:
        /*0018*/ 	.byte	0x04, 0x17
        /*001a*/ 	.short	(.L_109 - .L_108)
.L_108:
        /*001c*/ 	.word	0x00000000
        /*0020*/ 	.short	0x0002
        /*0022*/ 	.short	0x0010
        /*0024*/ 	.byte	0x00, 0xf0, 0x11, 0x00


	//----- nvinfo : EIATTR_KPARAM_INFO
	.align		4
.L_109:
        /*0028*/ 	.byte	0x04, 0x17
        /*002a*/ 	.short	(.L_111 - .L_110)
.L_110:
        /*002c*/ 	.word	0x00000000
        /*0030*/ 	.short	0x0001
        /*0032*/ 	.short	0x0008
        /*0034*/ 	.byte	0x00, 0xf5, 0x21, 0x00


	//----- nvinfo : EIATTR_KPARAM_INFO
	.align		4
.L_111:
        /*0038*/ 	.byte	0x04, 0x17
        /*003a*/ 	.short	(.L_113 - .L_112)
.L_112:
        /*003c*/ 	.word	0x00000000
        /*0040*/ 	.short	0x0000
        /*0042*/ 	.short	0x0000
        /*0044*/ 	.byte	0x00, 0xf5, 0x21, 0x00


	//----- nvinfo : EIATTR_SPARSE_MMA_MASK
	.align		4
.L_113:
        /*0048*/ 	.byte	0x03, 0x50
        /*004a*/ 	.short	0x0000


	//----- nvinfo : EIATTR_MAXREG_COUNT
	.align		4
        /*004c*/ 	.byte	0x03, 0x1b
        /*004e*/ 	.short	0x00ff


	//----- nvinfo : EIATTR_MERCURY_ISA_VERSION
	.align		4
        /*0050*/ 	.byte	0x03, 0x5f
        /*0052*/ 	.short	0x0101


	//----- nvinfo : EIATTR_VRC_CTA_INIT_COUNT
	.align		4
        /*0054*/ 	.byte	0x02, 0x4a
	.zero		1
	.zero		1


	//----- nvinfo : EIATTR_EXIT_INSTR_OFFSETS
	.align		4
        /*0058*/ 	.byte	0x04, 0x1c
        /*005a*/ 	.short	(.L_115 - .L_114)


	//   ....[0]....
.L_114:
        /*005c*/ 	.word	0x000000c0


	//   ....[1]....
        /*0060*/ 	.word	0x00000230


	//----- nvinfo : EIATTR_CRS_STACK_SIZE
	.align		4
.L_115:
        /*0064*/ 	.byte	0x04, 0x1e
        /*0066*/ 	.short	(.L_117 - .L_116)
.L_116:
        /*0068*/ 	.word	0x00000000


	//----- nvinfo : EIATTR_CBANK_PARAM_SIZE
	.align		4
.L_117:
        /*006c*/ 	.byte	0x03, 0x19
        /*006e*/ 	.short	0x0018


	//----- nvinfo : EIATTR_PARAM_CBANK
	.align		4
        /*0070*/ 	.byte	0x04, 0x0a
        /*0072*/ 	.short	(.L_119 - .L_118)
	.align		4
.L_118:
        /*0074*/ 	.word	index@(.nv.constant0._Z19MatEleDivideInPlacePfS_ii)
        /*0078*/ 	.short	0x0380
        /*007a*/ 	.short	0x0018


	//----- nvinfo : EIATTR_SW_WAR
	.align		4
.L_119:
        /*007c*/ 	.byte	0x04, 0x36
        /*007e*/ 	.short	(.L_121 - .L_120)
.L_120:
        /*0080*/ 	.word	0x00000008
.L_121:


//--------------------- .nv.info._Z16MatEleMulInPlacePfS_ii --------------------------
	.section	.nv.info._Z16MatEleMulInPlacePfS_ii,"",@"SHT_CUDA_INFO"
	.sectionflags	@""
	.align	4


	//----- nvinfo : EIATTR_CUDA_API_VERSION
	.align		4
        /*0000*/ 	.byte	0x04, 0x37
        /*0002*/ 	.short	(.L_123 - .L_122)
.L_122:
        /*0004*/ 	.word	0x00000082


	//----- nvinfo : EIATTR_KPARAM_INFO
	.align		4
.L_123:
        /*0008*/ 	.byte	0x04, 0x17
        /*000a*/ 	.short	(.L_125 - .L_124)
.L_124:
        /*000c*/ 	.word	0x00000000
        /*0010*/ 	.short	0x0003
        /*0012*/ 	.short	0x0014
        /*0014*/ 	.byte	0x00, 0xf0, 0x11, 0x00


	//----- nvinfo : EIATTR_KPARAM_INFO
	.align		4
.L_125:
        /*0018*/ 	.byte	0x04, 0x17
        /*001a*/ 	.short	(.L_127 - .L_126)
.L_126:
        /*001c*/ 	.word	0x00000000
        /*0020*/ 	.short	0x0002
        /*0022*/ 	.short	0x0010
        /*0024*/ 	.byte	0x00, 0xf0, 0x11, 0x00


	//----- nvinfo : EIATTR_KPARAM_INFO
	.align		4
.L_127:
        /*0028*/ 	.byte	0x04, 0x17
        /*002a*/ 	.short	(.L_129 - .L_128)
.L_128:
        /*002c*/ 	.word	0x00000000
        /*0030*/ 	.short	0x0001
        /*0032*/ 	.short	0x0008
        /*0034*/ 	.byte	0x00, 0xf5, 0x21, 0x00


	//----- nvinfo : EIATTR_KPARAM_INFO
	.align		4
.L_129:
        /*0038*/ 	.byte	0x04, 0x17
        /*003a*/ 	.short	(.L_131 - .L_130)
.L_130:
        /*003c*/ 	.word	0x00000000
        /*0040*/ 	.short	0x0000
        /*0042*/ 	.short	0x0000
        /*0044*/ 	.byte	0x00, 0xf5, 0x21, 0x00


	//----- nvinfo : EIATTR_SPARSE_MMA_MASK
	.align		4
.L_131:
        /*0048*/ 	.byte	0x03, 0x50
        /*004a*/ 	.short	0x0000


	//----- nvinfo : EIATTR_MAXREG_COUNT
	.align		4
        /*004c*/ 	.byte	0x03, 0x1b
        /*004e*/ 	.short	0x00ff


	//----- nvinfo : EIATTR_MERCURY_ISA_VERSION
	.align		4
        /*0050*/ 	.byte	0x03, 0x5f
        /*0052*/ 	.short	0x0101


	//----- nvinfo : EIATTR_VRC_CTA_INIT_COUNT
	.align		4
        /*0054*/ 	.byte	0x02, 0x4a
	.zero		1
	.zero		1


	//----- nvinfo : EIATTR_EXIT_INSTR_OFFSETS
	.align		4
        /*0058*/ 	.byte	0x04, 0x1c
        /*005a*/ 	.short	(.L_133 - .L_132)


	//   ....[0]....
.L_132:
        /*005c*/ 	.word	0x000000c0


	//   ....[1]....
        /*0060*/ 	.word	0x00000170


	//----- nvinfo : EIATTR_CBANK_PARAM_SIZE
	.align		4
.L_133:
        /*0064*/ 	.byte	0x03, 0x19
        /*0066*/ 	.short	0x0018


	//----- nvinfo : EIATTR_PARAM_CBANK
	.align		4
        /*0068*/ 	.byte	0x04, 0x0a
        /*006a*/ 	.short	(.L_135 - .L_134)
	.align		4
.L_134:
        /*006c*/ 	.word	index@(.nv.constant0._Z16MatEleMulInPlacePfS_ii)
        /*0070*/ 	.short	0x0380
        /*0072*/ 	.short	0x0018


	//----- nvinfo : EIATTR_SW_WAR
	.align		4
.L_135:
        /*0074*/ 	.byte	0x04, 0x36
        /*0076*/ 	.short	(.L_137 - .L_136)
.L_136:
        /*0078*/ 	.word	0x00000008
.L_137:


//--------------------- .nv.info._Z16MatEleAddInPlacePffii --------------------------
	.section	.nv.info._Z16MatEleAddInPlacePffii,"",@"SHT_CUDA_INFO"
	.sectionflags	@""
	.align	4


	//----- nvinfo : EIATTR_CUDA_API_VERSION
	.align		4
        /*0000*/ 	.byte	0x04, 0x37
        /*0002*/ 	.short	(.L_139 - .L_138)
.L_138:
        /*0004*/ 	.word	0x00000082


	//----- nvinfo : EIATTR_KPARAM_INFO
	.align		4
.L_139:
        /*0008*/ 	.byte	0x04, 0x17
        /*000a*/ 	.short	(.L_141 - .L_140)
.L_140:
        /*000c*/ 	.word	0x00000000
        /*0010*/ 	.short	0x0003
        /*0012*/ 	.short	0x0010
        /*0014*/ 	.byte	0x00, 0xf0, 0x11, 0x00


	//----- nvinfo : EIATTR_KPARAM_INFO
	.align		4
.L_141:
        /*0018*/ 	.byte	0x04, 0x17
        /*001a*/ 	.short	(.L_143 - .L_142)
.L_142:
        /*001c*/ 	.word	0x00000000
        /*0020*/ 	.short	0x0002
        /*0022*/ 	.short	0x000c
        /*0024*/ 	.byte	0x00, 0xf0, 0x11, 0x00


	//----- nvinfo : EIATTR_KPARAM_INFO
	.align		4
.L_143:
        /*0028*/ 	.byte	0x04, 0x17
        /*002a*/ 	.short	(.L_145 - .L_144)
.L_144:
        /*002c*/ 	.word	0x00000000
        /*0030*/ 	.short	0x0001
        /*0032*/ 	.short	0x0008
        /*0034*/ 	.byte	0x00, 0xf0, 0x11, 0x00


	//----- nvinfo : EIATTR_KPARAM_INFO
	.align		4
.L_145:
        /*0038*/ 	.byte	0x04, 0x17
        /*003a*/ 	.short	(.L_147 - .L_146)
.L_146:
        /*003c*/ 	.word	0x00000000
        /*0040*/ 	.short	0x0000
        /*0042*/ 	.short	0x0000
        /*0044*/ 	.byte	0x00, 0xf5, 0x21, 0x00


	//----- nvinfo : EIATTR_SPARSE_MMA_MASK
	.align		4
.L_147:
        /*0048*/ 	.byte	0x03, 0x50
        /*004a*/ 	.short	0x0000


	//----- nvinfo : EIATTR_MAXREG_COUNT
	.align		4
        /*004c*/ 	.byte	0x03, 0x1b
        /*004e*/ 	.short	0x00ff


	//----- nvinfo : EIATTR_MERCURY_ISA_VERSION
	.align		4
        /*0050*/ 	.byte	0x03, 0x5f
        /*0052*/ 	.short	0x0101


	//----- nvinfo : EIATTR_VRC_CTA_INIT_COUNT
	.align		4
        /*0054*/ 	.byte	0x02, 0x4a
	.zero		1
	.zero		1


	//----- nvinfo : EIATTR_EXIT_INSTR_OFFSETS
	.align		4
        /*0058*/ 	.byte	0x04, 0x1c
        /*005a*/ 	.short	(.L_149 - .L_148)


	//   ....[0]....
.L_148:
        /*005c*/ 	.word	0x000000d0


	//   ....[1]....
        /*0060*/ 	.word	0x00000160


	//----- nvinfo : EIATTR_CBANK_PARAM_SIZE
	.align		4
.L_149:
        /*0064*/ 	.byte	0x03, 0x19
        /*0066*/ 	.short	0x0014


	//----- nvinfo : EIATTR_PARAM_CBANK
	.align		4
        /*0068*/ 	.byte	0x04, 0x0a
        /*006a*/ 	.short	(.L_151 - .L_150)
	.align		4
.L_150:
        /*006c*/ 	.word	index@(.nv.constant0._Z16MatEleAddInPlacePffii)
        /*0070*/ 	.short	0x0380
        /*0072*/ 	.short	0x0014


	//----- nvinfo : EIATTR_SW_WAR
	.align		4
.L_151:
        /*0074*/ 	.byte	0x04, 0x36
        /*0076*/ 	.short	(.L_153 - .L_152)
.L_152:
        /*0078*/ 	.word	0x00000008
.L_153:


//--------------------- .nv.info._Z12MatEleDividePfS_S_ii --------------------------
	.section	.nv.info._Z12MatEleDividePfS_S_ii,"",@"SHT_CUDA_INFO"
	.sectionflags	@""
	.align	4


	//----- nvinfo : EIATTR_CUDA_API_VERSION
	.align		4
        /*0000*/ 	.byte	0x04, 0x37
        /*0002*/ 	.short	(.L_155 - .L_154)
.L_154:
        /*0004*/ 	.word	0x00000082


	//----- nvinfo : EIATTR_KPARAM_INFO
	.align		4
.L_155:
        /*0008*/ 	.byte	0x04, 0x17
        /*000a*/ 	.short	(.L_157 - .L_156)
.L_156:
        /*000c*/ 	.word	0x00000000
        /*0010*/ 	.short	0x0004
        /*0012*/ 	.short	0x001c
        /*0014*/ 	.byte	0x00, 0xf0, 0x11, 0x00


	//----- nvinfo : EIATTR_KPARAM_INFO
	.align		4
.L_157:
        /*0018*/ 	.byte	0x04, 0x17
        /*001a*/ 	.short	(.L_159 - .L_158)
.L_158:
        /*001c*/ 	.word	0x00000000
        /*0020*/ 	.short	0x0003
        /*0022*/ 	.short	0x0018
        /*0024*/ 	.byte	0x00, 0xf0, 0x11, 0x00


	//----- nvinfo : EIATTR_KPARAM_INFO
	.align		4
.L_159:
        /*0028*/ 	.byte	0x04, 0x17
        /*002a*/ 	.short	(.L_161 - .L_160)
.L_160:
        /*002c*/ 	.word	0x00000000
        /*0030*/ 	.short	0x0002
        /*0032*/ 	.short	0x0010
        /*0034*/ 	.byte	0x00, 0xf5, 0x21, 0x00


	//----- nvinfo : EIATTR_KPARAM_INFO
	.align		4
.L_161:
        /*0038*/ 	.byte	0x04, 0x17
        /*003a*/ 	.short	(.L_163 - .L_162)
.L_162:
        /*003c*/ 	.word	0x00000000
        /*0040*/ 	.short	0x0001
        /*0042*/ 	.short	0x0008
        /*0044*/ 	.byte	0x00, 0xf5, 0x21, 0x00


	//----- nvinfo : EIATTR_KPARAM_INFO
	.align		4
.L_163:
        /*0048*/ 	.byte	0x04, 0x17
        /*004a*/ 	.short	(.L_165 - .L_164)
.L_164:
        /*004c*/ 	.word	0x00000000
        /*0050*/ 	.short	0x0000
        /*0052*/ 	.short	0x0000
        /*0054*/ 	.byte	0x00, 0xf5, 0x21, 0x00


	//----- nvinfo : EIATTR_SPARSE_MMA_MASK
	.align		4
.L_165:
        /*0058*/ 	.byte	0x03, 0x50
        /*005a*/ 	.short	0x0000


	//----- nvinfo : EIATTR_MAXREG_COUNT
	.align		4
        /*005c*/ 	.byte	0x03, 0x1b
        /*005e*/ 	.short	0x00ff


	//----- nvinfo : EIATTR_MERCURY_ISA_VERSION
	.align		4
        /*0060*/ 	.byte	0x03, 0x5f
        /*0062*/ 	.short	0x0101


	//----- nvinfo : EIATTR_VRC_CTA_INIT_COUNT
	.align		4
        /*0064*/ 	.byte	0x02, 0x4a
	.zero		1
	.zero		1


	//----- nvinfo : EIATTR_EXIT_INSTR_OFFSETS
	.align		4
        /*0068*/ 	.byte	0x04, 0x1c
        /*006a*/ 	.short	(.L_167 - .L_166)


	//   ....[0]....
.L_166:
        /*006c*/ 	.word	0x000000c0


	//   ....[1]....
        /*0070*/ 	.word	0x00000250


	//----- nvinfo : EIATTR_CRS_STACK_SIZE
	.align		4
.L_167:
        /*0074*/ 	.byte	0x04, 0x1e
        /*0076*/ 	.short	(.L_169 - .L_168)
.L_168:
        /*0078*/ 	.word	0x00000000


	//----- nvinfo : EIATTR_CBANK_PARAM_SIZE
	.align		4
.L_169:
        /*007c*/ 	.byte	0x03, 0x19
        /*007e*/ 	.short	0x0020


	//----- nvinfo : EIATTR_PARAM_CBANK
	.align		4
        /*0080*/ 	.byte	0x04, 0x0a
        /*0082*/ 	.short	(.L_171 - .L_170)
	.align		4
.L_170:
        /*0084*/ 	.word	index@(.nv.constant0._Z12MatEleDividePfS_S_ii)
        /*0088*/ 	.short	0x0380
        /*008a*/ 	.short	0x0020


	//----- nvinfo : EIATTR_SW_WAR
	.align		4
.L_171:
        /*008c*/ 	.byte	0x04, 0x36
        /*008e*/ 	.short	(.L_173 - .L_172)
.L_172:
        /*0090*/ 	.word	0x00000008
.L_173:


//--------------------- .nv.info._Z12MatEleSquarePfS_ii --------------------------
	.section	.nv.info._Z12MatEleSquarePfS_ii,"",@"SHT_CUDA_INFO"
	.sectionflags	@""
	.align	4


	//----- nvinfo : EIATTR_CUDA_API_VERSION
	.align		4
        /*0000*/ 	.byte	0x04, 0x37
        /*0002*/ 	.short	(.L_175 - .L_174)
.L_174:
        /*0004*/ 	.word	0x00000082


	//----- nvinfo : EIATTR_KPARAM_INFO
	.align		4
.L_175:
        /*0008*/ 	.byte	0x04, 0x17
        /*000a*/ 	.short	(.L_177 - .L_176)
.L_176:
        /*000c*/ 	.word	0x00000000
        /*0010*/ 	.short	0x0003
        /*0012*/ 	.short	0x0014
        /*0014*/ 	.byte	0x00, 0xf0, 0x11, 0x00


	//----- nvinfo : EIATTR_KPARAM_INFO
	.align		4
.L_177:
        /*0018*/ 	.byte	0x04, 0x17
        /*001a*/ 	.short	(.L_179 - .L_178)
.L_178:
        /*001c*/ 	.word	0x00000000
        /*0020*/ 	.short	0x0002
        /*0022*/ 	.short	0x0010
        /*0024*/ 	.byte	0x00, 0xf0, 0x11, 0x00


	//----- nvinfo : EIATTR_KPARAM_INFO
	.align		4
.L_179:
        /*0028*/ 	.byte	0x04, 0x17
        /*002a*/ 	.short	(.L_181 - .L_180)
.L_180:
        /*002c*/ 	.word	0x00000000
        /*0030*/ 	.short	0x0001
        /*0032*/ 	.short	0x0008
        /*0034*/ 	.byte	0x00, 0xf5, 0x21, 0x00


	//----- nvinfo : EIATTR_KPARAM_INFO
	.align		4
.L_181:
        /*0038*/ 	.byte	0x04, 0x17
        /*003a*/ 	.short	(.L_183 - .L_182)
.L_182:
        /*003c*/ 	.word	0x00000000
        /*0040*/ 	.short	0x0000
        /*0042*/ 	.short	0x0000
        /*0044*/ 	.byte	0x00, 0xf5, 0x21, 0x00


	//----- nvinfo : EIATTR_SPARSE_MMA_MASK
	.align		4
.L_183:
        /*0048*/ 	.byte	0x03, 0x50
        /*004a*/ 	.short	0x0000


	//----- nvinfo : EIATTR_MAXREG_COUNT
	.align		4
        /*004c*/ 	.byte	0x03, 0x1b
        /*004e*/ 	.short	0x00ff


	//----- nvinfo : EIATTR_MERCURY_ISA_VERSION
	.align		4
        /*0050*/ 	.byte	0x03, 0x5f
        /*0052*/ 	.short	0x0101


	//----- nvinfo : EIATTR_VRC_CTA_INIT_COUNT
	.align		4
        /*0054*/ 	.byte	0x02, 0x4a
	.zero		1
	.zero		1


	//----- nvinfo : EIATTR_EXIT_INSTR_OFFSETS
	.align		4
        /*0058*/ 	.byte	0x04, 0x1c
        /*005a*/ 	.short	(.L_185 - .L_184)


	//   ....[0]....
.L_184:
        /*005c*/ 	.word	0x000000c0


	//   ....[1]....
        /*0060*/ 	.word	0x00000160


	//----- nvinfo : EIATTR_CBANK_PARAM_SIZE
	.align		4
.L_185:
        /*0064*/ 	.byte	0x03, 0x19
        /*0066*/ 	.short	0x0018


	//----- nvinfo : EIATTR_PARAM_CBANK
	.align		4
        /*0068*/ 	.byte	0x04, 0x0a
        /*006a*/ 	.short	(.L_187 - .L_186)
	.align		4
.L_186:
        /*006c*/ 	.word	index@(.nv.constant0._Z12MatEleSquarePfS_ii)
        /*0070*/ 	.short	0x0380
        /*0072*/ 	.short	0x0018


	//----- nvinfo : EIATTR_SW_WAR
	.align		4
.L_187:
        /*0074*/ 	.byte	0x04, 0x36
        /*0076*/ 	.short	(.L_189 - .L_188)
.L_188:
        /*0078*/ 	.word	0x00000008
.L_189:


//--------------------- .nv.info._Z14MatEleSubtractPfS_S_ii --------------------------
	.section	.nv.info._Z14MatEleSubtractPfS_S_ii,"",@"SHT_CUDA_INFO"
	.sectionflags	@""
	.align	4


	//----- nvinfo : EIATTR_CUDA_API_VERSION
	.align		4
        /*0000*/ 	.byte	0x04, 0x37
        /*0002*/ 	.short	(.L_191 - .L_190)
.L_190:
        /*0004*/ 	.word	0x00000082


	//----- nvinfo : EIATTR_KPARAM_INFO
	.align		4
.L_191:
        /*0008*/ 	.byte	0x04, 0x17
        /*000a*/ 	.short	(.L_193 - .L_192)
.L_192:
        /*000c*/ 	.word	0x00000000
        /*0010*/ 	.short	0x0004
        /*0012*/ 	.short	0x001c
        /*0014*/ 	.byte	0x00, 0xf0, 0x11, 0x00


	//----- nvinfo : EIATTR_KPARAM_INFO
	.align		4
.L_193:
        /*0018*/ 	.byte	0x04, 0x17
        /*001a*/ 	.short	(.L_195 - .L_194)
.L_194:
        /*001c*/ 	.word	0x00000000
        /*0020*/ 	.short	0x0003
        /*0022*/ 	.short	0x0018
        /*0024*/ 	.byte	0x00, 0xf0, 0x11, 0x00


	//----- nvinfo : EIATTR_KPARAM_INFO
	.align		4
.L_195:
        /*0028*/ 	.byte	0x04, 0x17
        /*002a*/ 	.short	(.L_197 - .L_196)
.L_196:
        /*002c*/ 	.word	0x00000000
        /*0030*/ 	.short	0x0002
        /*0032*/ 	.short	0x0010
        /*0034*/ 	.byte	0x00, 0xf5, 0x21, 0x00


	//----- nvinfo : EIATTR_KPARAM_INFO
	.align		4
.L_197:
        /*0038*/ 	.byte	0x04, 0x17
        /*003a*/ 	.short	(.L_199 - .L_198)
.L_198:
        /*003c*/ 	.word	0x00000000
        /*0040*/ 	.short	0x0001
        /*0042*/ 	.short	0x0008
        /*0044*/ 	.byte	0x00, 0xf5, 0x21, 0x00


	//----- nvinfo : EIATTR_KPARAM_INFO
	.align		4
.L_199:
        /*0048*/ 	.byte	0x04, 0x17
        /*004a*/ 	.short	(.L_201 - .L_200)
.L_200:
        /*004c*/ 	.word	0x00000000
        /*0050*/ 	.short	0x0000
        /*0052*/ 	.short	0x0000
        /*0054*/ 	.byte	0x00, 0xf5, 0x21, 0x00


	//----- nvinfo : EIATTR_SPARSE_MMA_MASK
	.align		4
.L_201:
        /*0058*/ 	.byte	0x03, 0x50
        /*005a*/ 	.short	0x0000


	//----- nvinfo : EIATTR_MAXREG_COUNT
	.align		4
        /*005c*/ 	.byte	0x03, 0x1b
        /*005e*/ 	.short	0x00ff


	//----- nvinfo : EIATTR_MERCURY_ISA_VERSION
	.align		4
        /*0060*/ 	.byte	0x03, 0x5f
        /*0062*/ 	.short	0x0101


	//----- nvinfo : EIATTR_VRC_CTA_INIT_COUNT
	.align		4
        /*0064*/ 	.byte	0x02, 0x4a
	.zero		1
	.zero		1


	//----- nvinfo : EIATTR_EXIT_INSTR_OFFSETS
	.align		4
        /*0068*/ 	.byte	0x04, 0x1c
        /*006a*/ 	.short	(.L_203 - .L_202)


	//   ....[0]....
.L_202:
        /*006c*/ 	.word	0x000000c0


	//   ....[1]....
        /*0070*/ 	.word	0x00000190


	//----- nvinfo : EIATTR_CBANK_PARAM_SIZE
	.align		4
.L_203:
        /*0074*/ 	.byte	0x03, 0x19
        /*0076*/ 	.short	0x0020


	//----- nvinfo : EIATTR_PARAM_CBANK
	.align		4
        /*0078*/ 	.byte	0x04, 0x0a
        /*007a*/ 	.short	(.L_205 - .L_204)
	.align		4
.L_204:
        /*007c*/ 	.word	index@(.nv.constant0._Z14MatEleSubtractPfS_S_ii)
        /*0080*/ 	.short	0x0380
        /*0082*/ 	.short	0x0020


	//----- nvinfo : EIATTR_SW_WAR
	.align		4
.L_205:
        /*0084*/ 	.byte	0x04, 0x36
        /*0086*/ 	.short	(.L_207 - .L_206)
.L_206:
        /*0088*/ 	.word	0x00000008
.L_207:


//--------------------- .nv.info._Z9MatEleAddPfS_S_ii --------------------------
	.section	.nv.info._Z9MatEleAddPfS_S_ii,"",@"SHT_CUDA_INFO"
	.sectionflags	@""
	.align	4


	//----- nvinfo : EIATTR_CUDA_API_VERSION
	.align		4
        /*0000*/ 	.byte	0x04, 0x37
        /*0002*/ 	.short	(.L_209 - .L_208)
.L_208:
        /*0004*/ 	.word	0x00000082


	//----- nvinfo : EIATTR_KPARAM_INFO
	.align		4
.L_209:
        /*0008*/ 	.byte	0x04, 0x17
        /*000a*/ 	.short	(.L_211 - .L_210)
.L_210:
        /*000c*/ 	.word	0x00000000
        /*0010*/ 	.short	0x0004
        /*0012*/ 	.short	0x001c
        /*0014*/ 	.byte	0x00, 0xf0, 0x11, 0x00


	//----- nvinfo : EIATTR_KPARAM_INFO
	.align		4
.L_211:
        /*0018*/ 	.byte	0x04, 0x17
        /*001a*/ 	.short	(.L_213 - .L_212)
.L_212:
        /*001c*/ 	.word	0x00000000
        /*0020*/ 	.short	0x0003
        /*0022*/ 	.short	0x0018
        /*0024*/ 	.byte	0x00, 0xf0, 0x11, 0x00


	//----- nvinfo : EIATTR_KPARAM_INFO
	.align		4
.L_213:
        /*0028*/ 	.byte	0x04, 0x17
        /*002a*/ 	.short	(.L_215 - .L_214)
.L_214:
        /*002c*/ 	.word	0x00000000
        /*0030*/ 	.short	0x0002
        /*0032*/ 	.short	0x0010
        /*0034*/ 	.byte	0x00, 0xf5, 0x21, 0x00


	//----- nvinfo : EIATTR_KPARAM_INFO
	.align		4
.L_215:
        /*0038*/ 	.byte	0x04, 0x17
        /*003a*/ 	.short	(.L_217 - .L_216)
.L_216:
        /*003c*/ 	.word	0x00000000
        /*0040*/ 	.short	0x0001
        /*0042*/ 	.short	0x0008
        /*0044*/ 	.byte	0x00, 0xf5, 0x21, 0x00


	//----- nvinfo : EIATTR_KPARAM_INFO
	.align		4
.L_217:
        /*0048*/ 	.byte	0x04, 0x17
        /*004a*/ 	.short	(.L_219 - .L_218)
.L_218:
        /*004c*/ 	.word	0x00000000
        /*0050*/ 	.short	0x0000
        /*0052*/ 	.short	0x0000
        /*0054*/ 	.byte	0x00, 0xf5, 0x21, 0x00


	//----- nvinfo : EIATTR_SPARSE_MMA_MASK
	.align		4
.L_219:
        /*0058*/ 	.byte	0x03, 0x50
        /*005a*/ 	.short	0x0000


	//----- nvinfo : EIATTR_MAXREG_COUNT
	.align		4
        /*005c*/ 	.byte	0x03, 0x1b
        /*005e*/ 	.short	0x00ff


	//----- nvinfo : EIATTR_MERCURY_ISA_VERSION
	.align		4
        /*0060*/ 	.byte	0x03, 0x5f
        /*0062*/ 	.short	0x0101


	//----- nvinfo : EIATTR_VRC_CTA_INIT_COUNT
	.align		4
        /*0064*/ 	.byte	0x02, 0x4a
	.zero		1
	.zero		1


	//----- nvinfo : EIATTR_EXIT_INSTR_OFFSETS
	.align		4
        /*0068*/ 	.byte	0x04, 0x1c
        /*006a*/ 	.short	(.L_221 - .L_220)


	//   ....[0]....
.L_220:
        /*006c*/ 	.word	0x000000c0


	//   ....[1]....
        /*0070*/ 	.word	0x00000190


	//----- nvinfo : EIATTR_CBANK_PARAM_SIZE
	.align		4
.L_221:
        /*0074*/ 	.byte	0x03, 0x19
        /*0076*/ 	.short	0x0020


	//----- nvinfo : EIATTR_PARAM_CBANK
	.align		4
        /*0078*/ 	.byte	0x04, 0x0a
        /*007a*/ 	.short	(.L_223 - .L_222)
	.align		4
.L_222:
        /*007c*/ 	.word	index@(.nv.constant0._Z9MatEleAddPfS_S_ii)
        /*0080*/ 	.short	0x0380
        /*0082*/ 	.short	0x0020


	//----- nvinfo : EIATTR_SW_WAR
	.align		4
.L_223:
        /*0084*/ 	.byte	0x04, 0x36
        /*0086*/ 	.short	(.L_225 - .L_224)
.L_224:
        /*0088*/ 	.word	0x00000008
.L_225:


//--------------------- .nv.info._Z9MatEleMulPfS_S_ii --------------------------
	.section	.nv.info._Z9MatEleMulPfS_S_ii,"",@"SHT_CUDA_INFO"
	.sectionflags	@""
	.align	4


	//----- nvinfo : EIATTR_CUDA_API_VERSION
	.align		4
        /*0000*/ 	.byte	0x04, 0x37
        /*0002*/ 	.short	(.L_227 - .L_226)
.L_226:
        /*0004*/ 	.word	0x00000082


	//----- nvinfo : EIATTR_KPARAM_INFO
	.align		4
.L_227:
        /*0008*/ 	.byte	0x04, 0x17
        /*000a*/ 	.short	(.L_229 - .L_228)
.L_228:
        /*000c*/ 	.word	0x00000000
        /*0010*/ 	.short	0x0004
        /*0012*/ 	.short	0x001c
        /*0014*/ 	.byte	0x00, 0xf0, 0x11, 0x00


	//----- nvinfo : EIATTR_KPARAM_INFO
	.align		4
.L_229:
        /*0018*/ 	.byte	0x04, 0x17
        /*001a*/ 	.short	(.L_231 - .L_230)
.L_230:
        /*001c*/ 	.word	0x00000000
        /*0020*/ 	.short	0x0003
        /*0022*/ 	.short	0x0018
        /*0024*/ 	.byte	0x00, 0xf0, 0x11, 0x00


	//----- nvinfo : EIATTR_KPARAM_INFO
	.align		4
.L_231:
        /*0028*/ 	.byte	0x04, 0x17
        /*002a*/ 	.short	(.L_233 - .L_232)
.L_232:
        /*002c*/ 	.word	0x00000000
        /*0030*/ 	.short	0x0002
        /*0032*/ 	.short	0x0010
        /*0034*/ 	.byte	0x00, 0xf5, 0x21, 0x00


	//----- nvinfo : EIATTR_KPARAM_INFO
	.align		4
.L_233:
        /*0038*/ 	.byte	0x04, 0x17
        /*003a*/ 	.short	(.L_235 - .L_234)
.L_234:
        /*003c*/ 	.word	0x00000000
        /*0040*/ 	.short	0x0001
        /*0042*/ 	.short	0x0008
        /*0044*/ 	.byte	0x00, 0xf5, 0x21, 0x00


	//----- nvinfo : EIATTR_KPARAM_INFO
	.align		4
.L_235:
        /*0048*/ 	.byte	0x04, 0x17
        /*004a*/ 	.short	(.L_237 - .L_236)
.L_236:
        /*004c*/ 	.word	0x00000000
        /*0050*/ 	.short	0x0000
        /*0052*/ 	.short	0x0000
        /*0054*/ 	.byte	0x00, 0xf5, 0x21, 0x00


	//----- nvinfo : EIATTR_SPARSE_MMA_MASK
	.align		4
.L_237:
        /*0058*/ 	.byte	0x03, 0x50
        /*005a*/ 	.short	0x0000


	//----- nvinfo : EIATTR_MAXREG_COUNT
	.align		4
        /*005c*/ 	.byte	0x03, 0x1b
        /*005e*/ 	.short	0x00ff


	//----- nvinfo : EIATTR_MERCURY_ISA_VERSION
	.align		4
        /*0060*/ 	.byte	0x03, 0x5f
        /*0062*/ 	.short	0x0101


	//----- nvinfo : EIATTR_VRC_CTA_INIT_COUNT
	.align		4
        /*0064*/ 	.byte	0x02, 0x4a
	.zero		1
	.zero		1


	//----- nvinfo : EIATTR_EXIT_INSTR_OFFSETS
	.align		4
        /*0068*/ 	.byte	0x04, 0x1c
        /*006a*/ 	.short	(.L_239 - .L_238)


	//   ....[0]....
.L_238:
        /*006c*/ 	.word	0x000000c0


	//   ....[1]....
        /*0070*/ 	.word	0x00000190


	//----- nvinfo : EIATTR_CBANK_PARAM_SIZE
	.align		4
.L_239:
        /*0074*/ 	.byte	0x03, 0x19
        /*0076*/ 	.short	0x0020


	//----- nvinfo : EIATTR_PARAM_CBANK
	.align		4
        /*0078*/ 	.byte	0x04, 0x0a
        /*007a*/ 	.short	(.L_241 - .L_240)
	.align		4
.L_240:
        /*007c*/ 	.word	index@(.nv.constant0._Z9MatEleMulPfS_S_ii)
        /*0080*/ 	.short	0x0380
        /*0082*/ 	.short	0x0020


	//----- nvinfo : EIATTR_SW_WAR
	.align		4
.L_241:
        /*0084*/ 	.byte	0x04, 0x36
        /*0086*/ 	.short	(.L_243 - .L_242)
.L_242:
        /*0088*/ 	.word	0x00000008
.L_243:


//--------------------- .nv.callgraph             --------------------------
	.section	.nv.callgraph,"",@"SHT_CUDA_CALLGRAPH"
	.align	4
	.sectionentsize	8
	.align		4
        /*0000*/ 	.word	0x00000000
	.align		4
        /*0004*/ 	.word	0xffffffff
	.align		4
        /*0008*/ 	.word	0x00000000
	.align		4
        /*000c*/ 	.word	0xfffffffe
	.align		4
        /*0010*/ 	.word	0x00000000
	.align		4
        /*0014*/ 	.word	0xfffffffd
	.align		4
        /*0018*/ 	.word	0x00000000
	.align		4
        /*001c*/ 	.word	0xfffffffc


//--------------------- .text._Z15MatEleDivideColPfS_ii --------------------------
	.section	.text._Z15MatEleDivideColPfS_ii,"ax",@progbits
	.align	128
        .global         _Z15MatEleDivideColPfS_ii
        .type           _Z15MatEleDivideColPfS_ii,@function
        .size           _Z15MatEleDivideColPfS_ii,(.L_x_62 - _Z15MatEleDivideColPfS_ii)
        .other          _Z15MatEleDivideColPfS_ii,@"STO_CUDA_ENTRY STV_DEFAULT"
_Z15MatEleDivideColPfS_ii:
.text._Z15MatEleDivideColPfS_ii:
[----:B------:R-:W-:Y:S01]  /*0000*/  LDC R1, c[0x0][0x37c] ;  /* 0x0000df00ff017b82 */ /* 0x000fe20000000800 */
[----:B------:R-:W0:Y:S01]  /*0010*/  S2R R0, SR_TID.Y ;  /* 0x0000000000007919 */ /* 0x000e220000002200 */
[----:B------:R-:W1:Y:S01]  /*0020*/  LDCU UR4, c[0x0][0x360] ;  /* 0x00006c00ff0477ac */ /* 0x000e620008000800 */
[----:B------:R-:W0:Y:S01]  /*0030*/  S2R R3, SR_CTAID.Y ;  /* 0x0000000000037919 */ /* 0x000e220000002600 */
[----:B------:R-:W0:Y:S01]  /*0040*/  LDCU UR5, c[0x0][0x364] ;  /* 0x00006c80ff0577ac */ /* 0x000e220008000800 */
[----:B------:R-:W1:Y:S01]  /*0050*/  S2R R7, SR_TID.X ;  /* 0x0000000000077919 */ /* 0x000e620000002100 */
[----:B------:R-:W2:Y:S01]  /*0060*/  LDCU.64 UR6, c[0x0][0x390] ;  /* 0x00007200ff0677ac */ /* 0x000ea20008000a00 */
[----:B------:R-:W1:Y:S01]  /*0070*/  S2R R2, SR_CTAID.X ;  /* 0x0000000000027919 */ /* 0x000e620000002500 */
[----:B0-----:R-:W-:-:S05]  /*0080*/  IMAD R0, R3, UR5, R0 ;  /* 0x0000000503007c24 */ /* 0x001fca000f8e0200 */
[----:B--2---:R-:W-:Y:S01]  /*0090*/  ISETP.GE.AND P0, PT, R0, UR6, PT ;  /* 0x0000000600007c0c */ /* 0x004fe2000bf06270 */
[----:B-1----:R-:W-:-:S05]  /*00a0*/  IMAD R7, R2, UR4, R7 ;  /* 0x0000000402077c24 */ /* 0x002fca000f8e0207 */
[----:B------:R-:W-:-:S13]  /*00b0*/  ISETP.GE.OR P0, PT, R7, UR7, P0 ;  /* 0x0000000707007c0c */ /* 0x000fda0008706670 */
[----:B------:R-:W-:Y:S05]  /*00c0*/  @P0 EXIT ;  /* 0x000000000000094d */ /* 0x000fea0003800000 */
[----:B------:R-:W0:Y:S01]  /*00d0*/  LDC.64 R2, c[0x0][0x388] ;  /* 0x0000e200ff027b82 */ /* 0x000e220000000a00 */
[----:B------:R-:W1:Y:S07]  /*00e0*/  LDCU.64 UR4, c[0x0][0x358] ;  /* 0x00006b00ff0477ac */ /* 0x000e6e0008000a00 */
[----:B------:R-:W2:Y:S01]  /*00f0*/  LDC.64 R4, c[0x0][0x380] ;  /* 0x0000e000ff047b82 */ /* 0x000ea20000000a00 */
[----:B0-----:R-:W-:-:S06]  /*0100*/  IMAD.WIDE R2, R7, 0x4, R2 ;  /* 0x0000000407027825 */ /* 0x001fcc00078e0202 */
[----:B-1----:R-:W3:Y:S01]  /*0110*/  LDG.E R3, desc[UR4][R2.64] ;  /* 0x0000000402037981 */ /* 0x002ee2000c1e1900 */
[----:B------:R-:W-:-:S04]  /*0120*/  IMAD R7, R0, UR7, R7 ;  /* 0x0000000700077c24 */ /* 0x000fc8000f8e0207 */
[----:B--2---:R-:W-:-:S05]  /*0130*/  IMAD.WIDE R4, R7, 0x4, R4 ;  /* 0x0000000407047825 */ /* 0x004fca00078e0204 */
[----:B------:R-:W2:Y:S01]  /*0140*/  LDG.E R0, desc[UR4][R4.64] ;  /* 0x0000000404007981 */ /* 0x000ea2000c1e1900 */
[----:B------:R-:W-:Y:S01]  /*0150*/  BSSY.RECONVERGENT B0, `(.L_x_0) ;  /* 0x000000c000007945 */ /* 0x000fe20003800200 */
[----:B---3--:R-:W0:Y:S08]  /*0160*/  MUFU.RCP R6, R3 ;  /* 0x0000000300067308 */ /* 0x008e300000001000 */
[----:B--2---:R-:W1:Y:S01]  /*0170*/  FCHK P0, R0, R3 ;  /* 0x0000000300007302 */ /* 0x004e620000000000 */
[----:B0-----:R-:W-:-:S04]  /*0180*/  FFMA R7, -R3, R6, 1 ;  /* 0x3f80000003077423 */ /* 0x001fc80000000106 */
[----:B------:R-:W-:-:S04]  /*0190*/  FFMA R7, R6, R7, R6 ;  /* 0x0000000706077223 */ /* 0x000fc80000000006 */
[----:B------:R-:W-:-:S04]  /*01a0*/  FFMA R6, R0, R7, RZ ;  /* 0x0000000700067223 */ /* 0x000fc800000000ff */
[----:B------:R-:W-:-:S04]  /*01b0*/  FFMA R8, -R3, R6, R0 ;  /* 0x0000000603087223 */ /* 0x000fc80000000100 */
[----:B------:R-:W-:Y:S01]  /*01c0*/  FFMA R7, R7, R8, R6 ;  /* 0x0000000807077223 */ /* 0x000fe20000000006 */
[----:B-1----:R-:W-:Y:S06]  /*01d0*/  @!P0 BRA `(.L_x_1) ;  /* 0x00000000000c8947 */ /* 0x002fec0003800000 */
[----:B------:R-:W-:-:S07]  /*01e0*/  MOV R2, 0x200 ;  /* 0x0000020000027802 */ /* 0x000fce0000000f00 */
[----:B------:R-:W-:Y:S05]  /*01f0*/  CALL.REL.NOINC `($__internal_0_$__cuda_sm3x_div_rn_noftz_f32_slowpath) ;  /* 0x0000000000107944 */ /* 0x000fea0003c00000 */
[----:B------:R-:W-:-:S07]  /*0200*/  IMAD.MOV.U32 R7, RZ, RZ, R0 ;  /* 0x000000ffff077224 */ /* 0x000fce00078e0000 */
.L_x_1:
[----:B------:R-:W-:Y:S05]  /*0210*/  BSYNC.RECONVERGENT B0 ;  /* 0x0000000000007941 */ /* 0x000fea0003800200 */
.L_x_0:
[----:B------:R-:W-:Y:S01]  /*0220*/  STG.E desc[UR4][R4.64], R7 ;  /* 0x0000000704007986 */ /* 0x000fe2000c101904 */
[----:B------:R-:W-:Y:S05]  /*0230*/  EXIT ;  /* 0x000000000000794d */ /* 0x000fea0003800000 */
        .weak           $__internal_0_$__cuda_sm3x_div_rn_noftz_f32_slowpath
        .type           $__internal_0_$__cuda_sm3x_div_rn_noftz_f32_slowpath,@function
        .size           $__internal_0_$__cuda_sm3x_div_rn_noftz_f32_slowpath,(.L_x_62 - $__internal_0_$__cuda_sm3x_div_rn_noftz_f32_slowpath)
$__internal_0_$__cuda_sm3x_div_rn_noftz_f32_slowpath:
[--C-:B------:R-:W-:Y:S01]  /*0240*/  SHF.R.U32.HI R7, RZ, 0x17, R3.reuse ;  /* 0x00000017ff077819 */ /* 0x100fe20000011603 */
[----:B------:R-:W-:Y:S01]  /*0250*/  BSSY.RECONVERGENT B1, `(.L_x_2) ;  /* 0x0000064000017945 */ /* 0x000fe20003800200 */
[--C-:B------:R-:W-:Y:S01]  /*0260*/  SHF.R.U32.HI R6, RZ, 0x17, R0.reuse ;  /* 0x00000017ff067819 */ /* 0x100fe20000011600 */
[----:B------:R-:W-:Y:S01]  /*0270*/  IMAD.MOV.U32 R8, RZ, RZ, R0 ;  /* 0x000000ffff087224 */ /* 0x000fe200078e0000 */
[----:B------:R-:W-:Y:S01]  /*0280*/  LOP3.LUT R7, R7, 0xff, RZ, 0xc0, !PT ;  /* 0x000000ff07077812 */ /* 0x000fe200078ec0ff */
[----:B------:R-:W-:Y:S01]  /*0290*/  IMAD.MOV.U32 R9, RZ, RZ, R3 ;  /* 0x000000ffff097224 */ /* 0x000fe200078e0003 */
[----:B------:R-:W-:-:S03]  /*02a0*/  LOP3.LUT R6, R6, 0xff, RZ, 0xc0, !PT ;  /* 0x000000ff06067812 */ /* 0x000fc600078ec0ff */
[----:B------:R-:W-:Y:S02]  /*02b0*/  VIADD R12, R7, 0xffffffff ;  /* 0xffffffff070c7836 */ /* 0x000fe40000000000 */
[----:B------:R-:W-:-:S03]  /*02c0*/  VIADD R11, R6, 0xffffffff ;  /* 0xffffffff060b7836 */ /* 0x000fc60000000000 */
[----:B------:R-:W-:-:S04]  /*02d0*/  ISETP.GT.U32.AND P0, PT, R12, 0xfd, PT ;  /* 0x000000fd0c00780c */ /* 0x000fc80003f04070 */
[----:B------:R-:W-:-:S13]  /*02e0*/  ISETP.GT.U32.OR P0, PT, R11, 0xfd, P0 ;  /* 0x000000fd0b00780c */ /* 0x000fda0000704470 */
[----:B------:R-:W-:Y:S01]  /*02f0*/  @!P0 IMAD.MOV.U32 R10, RZ, RZ, RZ ;  /* 0x000000ffff0a8224 */ /* 0x000fe200078e00ff */
[----:B------:R-:W-:Y:S06]  /*0300*/  @!P0 BRA `(.L_x_3) ;  /* 0x00000000005c8947 */ /* 0x000fec0003800000 */
[----:B------:R-:W-:Y:S02]  /*0310*/  FSETP.GTU.FTZ.AND P0, PT, |R0|, +INF , PT ;  /* 0x7f8000000000780b */ /* 0x000fe40003f1c200 */
[----:B------:R-:W-:-:S04]  /*0320*/  FSETP.GTU.FTZ.AND P1, PT, |R3|, +INF , PT ;  /* 0x7f8000000300780b */ /* 0x000fc80003f3c200 */
[----:B------:R-:W-:-:S13]  /*0330*/  PLOP3.LUT P0, PT, P0, P1, PT, 0xf8, 0x8f ;  /* 0x00000000008f781c */ /* 0x000fda0000703f70 */
[----:B------:R-:W-:Y:S05]  /*0340*/  @P0 BRA `(.L_x_4) ;  /* 0x00000004004c0947 */ /* 0x000fea0003800000 */
[----:B------:R-:W-:-:S13]  /*0350*/  LOP3.LUT P0, RZ, R9, 0x7fffffff, R8, 0xc8, !PT ;  /* 0x7fffffff09ff7812 */ /* 0x000fda000780c808 */
[----:B------:R-:W-:Y:S05]  /*0360*/  @!P0 BRA `(.L_x_5) ;  /* 0x00000004003c8947 */ /* 0x000fea0003800000 */
[C---:B------:R-:W-:Y:S02]  /*0370*/  FSETP.NEU.FTZ.AND P2, PT, |R0|.reuse, +INF , PT ;  /* 0x7f8000000000780b */ /* 0x040fe40003f5d200 */
[----:B------:R-:W-:Y:S02]  /*0380*/  FSETP.NEU.FTZ.AND P1, PT, |R3|, +INF , PT ;  /* 0x7f8000000300780b */ /* 0x000fe40003f3d200 */
[----:B------:R-:W-:-:S11]  /*0390*/  FSETP.NEU.FTZ.AND P0, PT, |R0|, +INF , PT ;  /* 0x7f8000000000780b */ /* 0x000fd60003f1d200 */
[----:B------:R-:W-:Y:S05]  /*03a0*/  @!P1 BRA !P2, `(.L_x_5) ;  /* 0x00000004002c9947 */ /* 0x000fea0005000000 */
[----:B------:R-:W-:-:S04]  /*03b0*/  LOP3.LUT P2, RZ, R8, 0x7fffffff, RZ, 0xc0, !PT ;  /* 0x7fffffff08ff7812 */ /* 0x000fc8000784c0ff */
[----:B------:R-:W-:-:S13]  /*03c0*/  PLOP3.LUT P1, PT, P1, P2, PT, 0x2f, 0xf2 ;  /* 0x0000000000f2781c */ /* 0x000fda0000f24577 */
[----:B------:R-:W-:Y:S05]  /*03d0*/  @P1 BRA `(.L_x_6) ;  /* 0x0000000400181947 */ /* 0x000fea0003800000 */
[----:B------:R-:W-:-:S04]  /*03e0*/  LOP3.LUT P1, RZ, R9, 0x7fffffff, RZ, 0xc0, !PT ;  /* 0x7fffffff09ff7812 */ /* 0x000fc8000782c0ff */
[----:B------:R-:W-:-:S13]  /*03f0*/  PLOP3.LUT P0, PT, P0, P1, PT, 0x2f, 0xf2 ;  /* 0x0000000000f2781c */ /* 0x000fda0000702577 */
[----:B------:R-:W-:Y:S05]  /*0400*/  @P0 BRA `(.L_x_7) ;  /* 0x0000000400000947 */ /* 0x000fea0003800000 */
[----:B------:R-:W-:Y:S02]  /*0410*/  ISETP.GE.AND P0, PT, R11, RZ, PT ;  /* 0x000000ff0b00720c */ /* 0x000fe40003f06270 */
[----:B------:R-:W-:-:S11]  /*0420*/  ISETP.GE.AND P1, PT, R12, RZ, PT ;  /* 0x000000ff0c00720c */ /* 0x000fd60003f26270 */
[----:B------:R-:W-:Y:S02]  /*0430*/  @P0 IMAD.MOV.U32 R10, RZ, RZ, RZ ;  /* 0x000000ffff0a0224 */ /* 0x000fe400078e00ff */
[----:B------:R-:W-:Y:S01]  /*0440*/  @!P0 FFMA R8, R0, 1.84467440737095516160e+19, RZ ;  /* 0x5f80000000088823 */ /* 0x000fe200000000ff */
[----:B------:R-:W-:Y:S02]  /*0450*/  @!P0 IMAD.MOV.U32 R10, RZ, RZ, -0x40 ;  /* 0xffffffc0ff0a8424 */ /* 0x000fe400078e00ff */
[----:B------:R-:W-:Y:S02]  /*0460*/  @!P1 FFMA R9, R3, 1.84467440737095516160e+19, RZ ;  /* 0x5f80000003099823 */ /* 0x000fe400000000ff */
[----:B------:R-:W-:-:S07]  /*0470*/  @!P1 VIADD R10, R10, 0x40 ;  /* 0x000000400a0a9836 */ /* 0x000fce0000000000 */
.L_x_3:
[----:B------:R-:W-:Y:S01]  /*0480*/  LEA R0, R7, 0xc0800000, 0x17 ;  /* 0xc080000007007811 */ /* 0x000fe200078eb8ff */
[----:B------:R-:W-:Y:S01]  /*0490*/  VIADD R6, R6, 0xffffff81 ;  /* 0xffffff8106067836 */ /* 0x000fe20000000000 */
[----:B------:R-:W-:Y:S03]  /*04a0*/  BSSY.RECONVERGENT B2, `(.L_x_8) ;  /* 0x0000035000027945 */ /* 0x000fe60003800200 */
[----:B------:R-:W-:Y:S01]  /*04b0*/  IMAD.IADD R9, R9, 0x1, -R0 ;  /* 0x0000000109097824 */ /* 0x000fe200078e0a00 */
[C---:B------:R-:W-:Y:S01]  /*04c0*/  IADD3 R7, PT, PT, R6.reuse, 0x7f, -R7 ;  /* 0x0000007f06077810 */ /* 0x040fe20007ffe807 */
[----:B------:R-:W-:Y:S02]  /*04d0*/  IMAD R0, R6, -0x800000, R8 ;  /* 0xff80000006007824 */ /* 0x000fe400078e0208 */
[----:B------:R-:W0:Y:S01]  /*04e0*/  MUFU.RCP R3, R9 ;  /* 0x0000000900037308 */ /* 0x000e220000001000 */
[----:B------:R-:W-:Y:S01]  /*04f0*/  FADD.FTZ R11, -R9, -RZ ;  /* 0x800000ff090b7221 */ /* 0x000fe20000010100 */
[----:B------:R-:W-:-:S03]  /*0500*/  IMAD.IADD R7, R7, 0x1, R10 ;  /* 0x0000000107077824 */ /* 0x000fc600078e020a */
[----:B0-----:R-:W-:-:S04]  /*0510*/  FFMA R12, R3, R11, 1 ;  /* 0x3f800000030c7423 */ /* 0x001fc8000000000b */
[----:B------:R-:W-:-:S04]  /*0520*/  FFMA R12, R3, R12, R3 ;  /* 0x0000000c030c7223 */ /* 0x000fc80000000003 */
[----:B------:R-:W-:-:S04]  /*0530*/  FFMA R3, R0, R12, RZ ;  /* 0x0000000c00037223 */ /* 0x000fc800000000ff */
[----:B------:R-:W-:-:S04]  /*0540*/  FFMA R8, R11, R3, R0 ;  /* 0x000000030b087223 */ /* 0x000fc80000000000 */
[----:B------:R-:W-:-:S04]  /*0550*/  FFMA R13, R12, R8, R3 ;  /* 0x000000080c0d7223 */ /* 0x000fc80000000003 */
[----:B------:R-:W-:-:S04]  /*0560*/  FFMA R8, R11, R13, R0 ;  /* 0x0000000d0b087223 */ /* 0x000fc80000000000 */
[----:B------:R-:W-:-:S05]  /*0570*/  FFMA R0, R12, R8, R13 ;  /* 0x000000080c007223 */ /* 0x000fca000000000d */
[----:B------:R-:W-:-:S04]  /*0580*/  SHF.R.U32.HI R3, RZ, 0x17, R0 ;  /* 0x00000017ff037819 */ /* 0x000fc80000011600 */
[----:B------:R-:W-:-:S05]  /*0590*/  LOP3.LUT R3, R3, 0xff, RZ, 0xc0, !PT ;  /* 0x000000ff03037812 */ /* 0x000fca00078ec0ff */
[----:B------:R-:W-:-:S04]  /*05a0*/  IMAD.IADD R9, R3, 0x1, R7 ;  /* 0x0000000103097824 */ /* 0x000fc800078e0207 */
[----:B------:R-:W-:-:S05]  /*05b0*/  VIADD R3, R9, 0xffffffff ;  /* 0xffffffff09037836 */ /* 0x000fca0000000000 */
[----:B------:R-:W-:-:S13]  /*05c0*/  ISETP.GE.U32.AND P0, PT, R3, 0xfe, PT ;  /* 0x000000fe0300780c */ /* 0x000fda0003f06070 */
[----:B------:R-:W-:Y:S05]  /*05d0*/  @!P0 BRA `(.L_x_9) ;  /* 0x0000000000808947 */ /* 0x000fea0003800000 */
[----:B------:R-:W-:-:S13]  /*05e0*/  ISETP.GT.AND P0, PT, R9, 0xfe, PT ;  /* 0x000000fe0900780c */ /* 0x000fda0003f04270 */
[----:B------:R-:W-:Y:S05]  /*05f0*/  @P0 BRA `(.L_x_10) ;  /* 0x00000000006c0947 */ /* 0x000fea0003800000 */
[----:B------:R-:W-:-:S13]  /*0600*/  ISETP.GE.AND P0, PT, R9, 0x1, PT ;  /* 0x000000010900780c */ /* 0x000fda0003f06270 */
[----:B------:R-:W-:Y:S05]  /*0610*/  @P0 BRA `(.L_x_11) ;  /* 0x0000000000740947 */ /* 0x000fea0003800000 */
[----:B------:R-:W-:Y:S02]  /*0620*/  ISETP.GE.AND P0, PT, R9, -0x18, PT ;  /* 0xffffffe80900780c */ /* 0x000fe40003f06270 */
[----:B------:R-:W-:-:S11]  /*0630*/  LOP3.LUT R0, R0, 0x80000000, RZ, 0xc0, !PT ;  /* 0x8000000000007812 */ /* 0x000fd600078ec0ff */
[----:B------:R-:W-:Y:S05]  /*0640*/  @!P0 BRA `(.L_x_11) ;  /* 0x0000000000688947 */ /* 0x000fea0003800000 */
[CCC-:B------:R-:W-:Y:S01]  /*0650*/  FFMA.RZ R3, R12.reuse, R8.reuse, R13.reuse ;  /* 0x000000080c037223 */ /* 0x1c0fe2000000c00d */
[CCC-:B------:R-:W-:Y:S01]  /*0660*/  FFMA.RM R6, R12.reuse, R8.reuse, R13.reuse ;  /* 0x000000080c067223 */ /* 0x1c0fe2000000400d */
[C---:B------:R-:W-:Y:S02]  /*0670*/  ISETP.NE.AND P2, PT, R9.reuse, RZ, PT ;  /* 0x000000ff0900720c */ /* 0x040fe40003f45270 */
[----:B------:R-:W-:Y:S02]  /*0680*/  ISETP.NE.AND P1, PT, R9, RZ, PT ;  /* 0x000000ff0900720c */ /* 0x000fe40003f25270 */
[----:B------:R-:W-:Y:S01]  /*0690*/  LOP3.LUT R7, R3, 0x7fffff, RZ, 0xc0, !PT ;  /* 0x007fffff03077812 */ /* 0x000fe200078ec0ff */
[----:B------:R-:W-:Y:S01]  /*06a0*/  FFMA.RP R3, R12, R8, R13 ;  /* 0x000000080c037223 */ /* 0x000fe2000000800d */
[----:B------:R-:W-:Y:S02]  /*06b0*/  VIADD R8, R9, 0x20 ;  /* 0x0000002009087836 */ /* 0x000fe40000000000 */
[----:B------:R-:W-:Y:S01]  /*06c0*/  LOP3.LUT R7, R7, 0x800000, RZ, 0xfc, !PT ;  /* 0x0080000007077812 */ /* 0x000fe200078efcff */
[----:B------:R-:W-:Y:S01]  /*06d0*/  IMAD.MOV R9, RZ, RZ, -R9 ;  /* 0x000000ffff097224 */ /* 0x000fe200078e0a09 */
[----:B------:R-:W-:-:S02]  /*06e0*/  FSETP.NEU.FTZ.AND P0, PT, R3, R6, PT ;  /* 0x000000060300720b */ /* 0x000fc40003f1d000 */
[----:B------:R-:W-:Y:S02]  /*06f0*/  SHF.L.U32 R8, R7, R8, RZ ;  /* 0x0000000807087219 */ /* 0x000fe400000006ff */
[----:B------:R-:W-:Y:S02]  /*0700*/  SEL R6, R9, RZ, P2 ;  /* 0x000000ff09067207 */ /* 0x000fe40001000000 */
[----:B------:R-:W-:Y:S02]  /*0710*/  ISETP.NE.AND P1, PT, R8, RZ, P1 ;  /* 0x000000ff0800720c */ /* 0x000fe40000f25270 */
[----:B------:R-:W-:Y:S02]  /*0720*/  SHF.R.U32.HI R6, RZ, R6, R7 ;  /* 0x00000006ff067219 */ /* 0x000fe40000011607 */
[----:B------:R-:W-:Y:S02]  /*0730*/  PLOP3.LUT P0, PT, P0, P1, PT, 0xf8, 0x8f ;  /* 0x00000000008f781c */ /* 0x000fe40000703f70 */
[----:B------:R-:W-:-:S02]  /*0740*/  SHF.R.U32.HI R8, RZ, 0x1, R6 ;  /* 0x00000001ff087819 */ /* 0x000fc40000011606 */
[----:B------:R-:W-:-:S04]  /*0750*/  SEL R3, RZ, 0x1, !P0 ;  /* 0x00000001ff037807 */ /* 0x000fc80004000000 */
[----:B------:R-:W-:-:S04]  /*0760*/  LOP3.LUT R3, R3, 0x1, R8, 0xf8, !PT ;  /* 0x0000000103037812 */ /* 0x000fc800078ef808 */
[----:B------:R-:W-:-:S05]  /*0770*/  LOP3.LUT R3, R3, R6, RZ, 0xc0, !PT ;  /* 0x0000000603037212 */ /* 0x000fca00078ec0ff */
[----:B------:R-:W-:-:S05]  /*0780*/  IMAD.IADD R3, R8, 0x1, R3 ;  /* 0x0000000108037824 */ /* 0x000fca00078e0203 */
[----:B------:R-:W-:Y:S01]  /*0790*/  LOP3.LUT R0, R3, R0, RZ, 0xfc, !PT ;  /* 0x0000000003007212 */ /* 0x000fe200078efcff */
[----:B------:R-:W-:Y:S06]  /*07a0*/  BRA `(.L_x_11) ;  /* 0x0000000000107947 */ /* 0x000fec0003800000 */
.L_x_10:
[----:B------:R-:W-:-:S04]  /*07b0*/  LOP3.LUT R0, R0, 0x80000000, RZ, 0xc0, !PT ;  /* 0x8000000000007812 */ /* 0x000fc800078ec0ff */
[----:B------:R-:W-:Y:S01]  /*07c0*/  LOP3.LUT R0, R0, 0x7f800000, RZ, 0xfc, !PT ;  /* 0x7f80000000007812 */ /* 0x000fe200078efcff */
[----:B------:R-:W-:Y:S06]  /*07d0*/  BRA `(.L_x_11) ;  /* 0x0000000000047947 */ /* 0x000fec0003800000 */
.L_x_9:
[----:B------:R-:W-:-:S07]  /*07e0*/  IMAD R0, R7, 0x800000, R0 ;  /* 0x0080000007007824 */ /* 0x000fce00078e0200 */
.L_x_11:
[----:B------:R-:W-:Y:S05]  /*07f0*/  BSYNC.RECONVERGENT B2 ;  /* 0x0000000000027941 */ /* 0x000fea0003800200 */
.L_x_8:
[----:B------:R-:W-:Y:S05]  /*0800*/  BRA `(.L_x_12) ;  /* 0x0000000000207947 */ /* 0x000fea0003800000 */
.L_x_7:
[----:B------:R-:W-:-:S04]  /*0810*/  LOP3.LUT R0, R9, 0x80000000, R8, 0x48, !PT ;  /* 0x8000000009007812 */ /* 0x000fc800078e4808 */
[----:B------:R-:W-:Y:S01]  /*0820*/  LOP3.LUT R0, R0, 0x7f800000, RZ, 0xfc, !PT ;  /* 0x7f80000000007812 */ /* 0x000fe200078efcff */
[----:B------:R-:W-:Y:S06]  /*0830*/  BRA `(.L_x_12) ;  /* 0x0000000000147947 */ /* 0x000fec0003800000 */
.L_x_6:
[----:B------:R-:W-:Y:S01]  /*0840*/  LOP3.LUT R0, R9, 0x80000000, R8, 0x48, !PT ;  /* 0x8000000009007812 */ /* 0x000fe200078e4808 */
[----:B------:R-:W-:Y:S06]  /*0850*/  BRA `(.L_x_12) ;  /* 0x00000000000c7947 */ /* 0x000fec0003800000 */
.L_x_5:
[----:B------:R-:W0:Y:S01]  /*0860*/  MUFU.RSQ R0, -QNAN ;  /* 0xffc0000000007908 */ /* 0x000e220000001400 */
[----:B------:R-:W-:Y:S05]  /*0870*/  BRA `(.L_x_12) ;  /* 0x0000000000047947 */ /* 0x000fea0003800000 */
.L_x_4:
[----:B------:R-:W-:-:S07]  /*0880*/  FADD.FTZ R0, R0, R3 ;  /* 0x0000000300007221 */ /* 0x000fce0000010000 */
.L_x_12:
[----:B------:R-:W-:Y:S05]  /*0890*/  BSYNC.RECONVERGENT B1 ;  /* 0x0000000000017941 */ /* 0x000fea0003800200 */
.L_x_2:
[----:B------:R-:W-:-:S04]  /*08a0*/  IMAD.MOV.U32 R3, RZ, RZ, 0x0 ;  /* 0x00000000ff037424 */ /* 0x000fc800078e00ff */
[----:B0-----:R-:W-:Y:S05]  /*08b0*/  RET.REL.NODEC R2 `(_Z15MatEleDivideColPfS_ii) ;  /* 0xfffffff402d07950 */ /* 0x001fea0003c3ffff */
.L_x_13:
[----:B------:R-:W-:-:S00]  /*08c0*/  BRA `(.L_x_13) ;  /* 0xfffffffc00fc7947 */ /* 0x000fc0000383ffff */
[----:B------:R-:W-:-:S00]  /*08d0*/  NOP ;  /* 0x0000000000007918 */ /* 0x000fc00000000000 */
        /* <DEDUP_REMOVED lines=10> */
.L_x_62:


//--------------------- .text._Z15MatEleDivideRowPfS_ii --------------------------
	.section	.text._Z15MatEleDivideRowPfS_ii,"ax",@progbits
	.align	128
        .global         _Z15MatEleDivideRowPfS_ii
        .type           _Z15MatEleDivideRowPfS_ii,@function
        .size           _Z15MatEleDivideRowPfS_ii,(.L_x_63 - _Z15MatEleDivideRowPfS_ii)
        .other          _Z15MatEleDivideRowPfS_ii,@"STO_CUDA_ENTRY STV_DEFAULT"
_Z15MatEleDivideRowPfS_ii:
.text._Z15MatEleDivideRowPfS_ii:
        /* <DEDUP_REMOVED lines=16> */
[----:B0-----:R-:W-:-:S06]  /*0100*/  IMAD.WIDE.U32 R2, R7, 0x4, R2 ;  /* 0x0000000407027825 */ /* 0x001fcc00078e0002 */
        /* <DEDUP_REMOVED lines=14> */
[----:B------:R-:W-:Y:S05]  /*01f0*/  CALL.REL.NOINC `($__internal_1_$__cuda_sm3x_div_rn_noftz_f32_slowpath) ;  /* 0x0000000000107944 */ /* 0x000fea0003c00000 */
[----:B------:R-:W-:-:S07]  /*0200*/  IMAD.MOV.U32 R7, RZ, RZ, R0 ;  /* 0x000000ffff077224 */ /* 0x000fce00078e0000 */
.L_x_15:
[----:B------:R-:W-:Y:S05]  /*0210*/  BSYNC.RECONVERGENT B0 ;  /* 0x0000000000007941 */ /* 0x000fea0003800200 */
.L_x_14:
[----:B------:R-:W-:Y:S01]  /*0220*/  STG.E desc[UR4][R4.64], R7 ;  /* 0x0000000704007986 */ /* 0x000fe2000c101904 */
[----:B------:R-:W-:Y:S05]  /*0230*/  EXIT ;  /* 0x000000000000794d */ /* 0x000fea0003800000 */
        .weak           $__internal_1_$__cuda_sm3x_div_rn_noftz_f32_slowpath
        .type           $__internal_1_$__cuda_sm3x_div_rn_noftz_f32_slowpath,@function
        .size           $__internal_1_$__cuda_sm3x_div_rn_noftz_f32_slowpath,(.L_x_63 - $__internal_1_$__cuda_sm3x_div_rn_noftz_f32_slowpath)
$__internal_1_$__cuda_sm3x_div_rn_noftz_f32_slowpath:
        /* <DEDUP_REMOVED lines=36> */
.L_x_17:
        /* <DEDUP_REMOVED lines=51> */
.L_x_24:
[----:B------:R-:W-:-:S04]  /*07b0*/  LOP3.LUT R0, R0, 0x80000000, RZ, 0xc0, !PT ;  /* 0x8000000000007812 */ /* 0x000fc800078ec0ff */
[----:B------:R-:W-:Y:S01]  /*07c0*/  LOP3.LUT R0, R0, 0x7f800000, RZ, 0xfc, !PT ;  /* 0x7f80000000007812 */ /* 0x000fe200078efcff */
[----:B------:R-:W-:Y:S06]  /*07d0*/  BRA `(.L_x_25) ;  /* 0x0000000000047947 */ /* 0x000fec0003800000 */
.L_x_23:
[----:B------:R-:W-:-:S07]  /*07e0*/  IMAD R0, R7, 0x800000, R0 ;  /* 0x0080000007007824 */ /* 0x000fce00078e0200 */
.L_x_25:
[----:B------:R-:W-:Y:S05]  /*07f0*/  BSYNC.RECONVERGENT B2 ;  /* 0x0000000000027941 */ /* 0x000fea0003800200 */
.L_x_22:
[----:B------:R-:W-:Y:S05]  /*0800*/  BRA `(.L_x_26) ;  /* 0x0000000000207947 */ /* 0x000fea0003800000 */
.L_x_21:
[----:B------:R-:W-:-:S04]  /*0810*/  LOP3.LUT R0, R9, 0x80000000, R8, 0x48, !PT ;  /* 0x8000000009007812 */ /* 0x000fc800078e4808 */
[----:B------:R-:W-:Y:S01]  /*0820*/  LOP3.LUT R0, R0, 0x7f800000, RZ, 0xfc, !PT ;  /* 0x7f80000000007812 */ /* 0x000fe200078efcff */
[----:B------:R-:W-:Y:S06]  /*0830*/  BRA `(.L_x_26) ;  /* 0x0000000000147947 */ /* 0x000fec0003800000 */
.L_x_20:
[----:B------:R-:W-:Y:S01]  /*0840*/  LOP3.LUT R0, R9, 0x80000000, R8, 0x48, !PT ;  /* 0x8000000009007812 */ /* 0x000fe200078e4808 */
[----:B------:R-:W-:Y:S06]  /*0850*/  BRA `(.L_x_26) ;  /* 0x00000000000c7947 */ /* 0x000fec0003800000 */
.L_x_19:
[----:B------:R-:W0:Y:S01]  /*0860*/  MUFU.RSQ R0, -QNAN ;  /* 0xffc0000000007908 */ /* 0x000e220000001400 */
[----:B------:R-:W-:Y:S05]  /*0870*/  BRA `(.L_x_26) ;  /* 0x0000000000047947 */ /* 0x000fea0003800000 */
.L_x_18:
[----:B------:R-:W-:-:S07]  /*0880*/  FADD.FTZ R0, R0, R3 ;  /* 0x0000000300007221 */ /* 0x000fce0000010000 */
.L_x_26:
[----:B------:R-:W-:Y:S05]  /*0890*/  BSYNC.RECONVERGENT B1 ;  /* 0x0000000000017941 */ /* 0x000fea0003800200 */
.L_x_16:
[----:B------:R-:W-:-:S04]  /*08a0*/  IMAD.MOV.U32 R3, RZ, RZ, 0x0 ;  /* 0x00000000ff037424 */ /* 0x000fc800078e00ff */
[----:B0-----:R-:W-:Y:S05]  /*08b0*/  RET.REL.NODEC R2 `(_Z15MatEleDivideRowPfS_ii) ;  /* 0xfffffff402d07950 */ /* 0x001fea0003c3ffff */
.L_x_27:
        /* <DEDUP_REMOVED lines=12> */
.L_x_63:


//--------------------- .text._Z19MatEleDivideInPlacePfS_ii --------------------------
	.section	.text._Z19MatEleDivideInPlacePfS_ii,"ax",@progbits
	.align	128
        .global         _Z19MatEleDivideInPlacePfS_ii
        .type           _Z19MatEleDivideInPlacePfS_ii,@function
        .size           _Z19MatEleDivideInPlacePfS_ii,(.L_x_64 - _Z19MatEleDivideInPlacePfS_ii)
        .other          _Z19MatEleDivideInPlacePfS_ii,@"STO_CUDA_ENTRY STV_DEFAULT"
_Z19MatEleDivideInPlacePfS_ii:
.text._Z19MatEleDivideInPlacePfS_ii:
        /* <DEDUP_REMOVED lines=14> */
[----:B------:R-:W1:Y:S01]  /*00e0*/  LDCU.64 UR4, c[0x0][0x358] ;  /* 0x00006b00ff0477ac */ /* 0x000e620008000a00 */
[----:B------:R-:W-:-:S06]  /*00f0*/  IMAD R7, R5, UR7, R0 ;  /* 0x0000000705077c24 */ /* 0x000fcc000f8e0200 */
[----:B------:R-:W2:Y:S01]  /*0100*/  LDC.64 R4, c[0x0][0x380] ;  /* 0x0000e000ff047b82 */ /* 0x000ea20000000a00 */
[----:B0-----:R-:W-:-:S06]  /*0110*/  IMAD.WIDE R2, R7, 0x4, R2 ;  /* 0x0000000407027825 */ /* 0x001fcc00078e0202 */
[----:B-1----:R-:W3:Y:S01]  /*0120*/  LDG.E R3, desc[UR4][R2.64] ;  /* 0x0000000402037981 */ /* 0x002ee2000c1e1900 */
        /* <DEDUP_REMOVED lines=12> */
[----:B------:R-:W-:Y:S05]  /*01f0*/  CALL.REL.NOINC `($__internal_2_$__cuda_sm3x_div_rn_noftz_f32_slowpath) ;  /* 0x0000000000107944 */ /* 0x000fea0003c00000 */
[----:B------:R-:W-:-:S07]  /*0200*/  IMAD.MOV.U32 R7, RZ, RZ, R0 ;  /* 0x000000ffff077224 */ /* 0x000fce00078e0000 */
.L_x_29:
[----:B------:R-:W-:Y:S05]  /*0210*/  BSYNC.RECONVERGENT B0 ;  /* 0x0000000000007941 */ /* 0x000fea0003800200 */
.L_x_28:
[----:B------:R-:W-:Y:S01]  /*0220*/  STG.E desc[UR4][R4.64], R7 ;  /* 0x0000000704007986 */ /* 0x000fe2000c101904 */
[----:B------:R-:W-:Y:S05]  /*0230*/  EXIT ;  /* 0x000000000000794d */ /* 0x000fea0003800000 */
        .weak           $__internal_2_$__cuda_sm3x_div_rn_noftz_f32_slowpath
        .type           $__internal_2_$__cuda_sm3x_div_rn_noftz_f32_slowpath,@function
        .size           $__internal_2_$__cuda_sm3x_div_rn_noftz_f32_slowpath,(.L_x_64 - $__internal_2_$__cuda_sm3x_div_rn_noftz_f32_slowpath)
$__internal_2_$__cuda_sm3x_div_rn_noftz_f32_slowpath:
        /* <DEDUP_REMOVED lines=36> */
.L_x_31:
        /* <DEDUP_REMOVED lines=51> */
.L_x_38:
[----:B------:R-:W-:-:S04]  /*07b0*/  LOP3.LUT R0, R0, 0x80000000, RZ, 0xc0, !PT ;  /* 0x8000000000007812 */ /* 0x000fc800078ec0ff */
[----:B------:R-:W-:Y:S01]  /*07c0*/  LOP3.LUT R0, R0, 0x7f800000, RZ, 0xfc, !PT ;  /* 0x7f80000000007812 */ /* 0x000fe200078efcff */
[----:B------:R-:W-:Y:S06]  /*07d0*/  BRA `(.L_x_39) ;  /* 0x0000000000047947 */ /* 0x000fec0003800000 */
.L_x_37:
[----:B------:R-:W-:-:S07]  /*07e0*/  IMAD R0, R7, 0x800000, R0 ;  /* 0x0080000007007824 */ /* 0x000fce00078e0200 */
.L_x_39:
[----:B------:R-:W-:Y:S05]  /*07f0*/  BSYNC.RECONVERGENT B2 ;  /* 0x0000000000027941 */ /* 0x000fea0003800200 */
.L_x_36:
[----:B------:R-:W-:Y:S05]  /*0800*/  BRA `(.L_x_40) ;  /* 0x0000000000207947 */ /* 0x000fea0003800000 */
.L_x_35:
[----:B------:R-:W-:-:S04]  /*0810*/  LOP3.LUT R0, R9, 0x80000000, R8, 0x48, !PT ;  /* 0x8000000009007812 */ /* 0x000fc800078e4808 */
[----:B------:R-:W-:Y:S01]  /*0820*/  LOP3.LUT R0, R0, 0x7f800000, RZ, 0xfc, !PT ;  /* 0x7f80000000007812 */ /* 0x000fe200078efcff */
[----:B------:R-:W-:Y:S06]  /*0830*/  BRA `(.L_x_40) ;  /* 0x0000000000147947 */ /* 0x000fec0003800000 */
.L_x_34:
[----:B------:R-:W-:Y:S01]  /*0840*/  LOP3.LUT R0, R9, 0x80000000, R8, 0x48, !PT ;  /* 0x8000000009007812 */ /* 0x000fe200078e4808 */
[----:B------:R-:W-:Y:S06]  /*0850*/  BRA `(.L_x_40) ;  /* 0x00000000000c7947 */ /* 0x000fec0003800000 */
.L_x_33:
[----:B------:R-:W0:Y:S01]  /*0860*/  MUFU.RSQ R0, -QNAN ;  /* 0xffc0000000007908 */ /* 0x000e220000001400 */
[----:B------:R-:W-:Y:S05]  /*0870*/  BRA `(.L_x_40) ;  /* 0x0000000000047947 */ /* 0x000fea0003800000 */
.L_x_32:
[----:B------:R-:W-:-:S07]  /*0880*/  FADD.FTZ R0, R0, R3 ;  /* 0x0000000300007221 */ /* 0x000fce0000010000 */
.L_x_40:
[----:B------:R-:W-:Y:S05]  /*0890*/  BSYNC.RECONVERGENT B1 ;  /* 0x0000000000017941 */ /* 0x000fea0003800200 */
.L_x_30:
[----:B------:R-:W-:-:S04]  /*08a0*/  IMAD.MOV.U32 R3, RZ, RZ, 0x0 ;  /* 0x00000000ff037424 */ /* 0x000fc800078e00ff */
[----:B0-----:R-:W-:Y:S05]  /*08b0*/  RET.REL.NODEC R2 `(_Z19MatEleDivideInPlacePfS_ii) ;  /* 0xfffffff402d07950 */ /* 0x001fea0003c3ffff */
.L_x_41:
        /* <DEDUP_REMOVED lines=12> */
.L_x_64:


//--------------------- .text._Z16MatEleMulInPlacePfS_ii --------------------------
	.section	.text._Z16MatEleMulInPlacePfS_ii,"ax",@progbits
	.align	128
        .global         _Z16MatEleMulInPlacePfS_ii
        .type           _Z16MatEleMulInPlacePfS_ii,@function
        .size           _Z16MatEleMulInPlacePfS_ii,(.L_x_69 - _Z16MatEleMulInPlacePfS_ii)
        .other          _Z16MatEleMulInPlacePfS_ii,@"STO_CUDA_ENTRY STV_DEFAULT"
_Z16MatEleMulInPlacePfS_ii:
.text._Z16MatEleMulInPlacePfS_ii:
        /* <DEDUP_REMOVED lines=20> */
[----:B------:R-:W3:Y:S02]  /*0140*/  LDG.E R0, desc[UR4][R2.64] ;  /* 0x0000000402007981 */ /* 0x000ee4000c1e1900 */
[----:B---3--:R-:W-:-:S05]  /*0150*/  FMUL R7, R0, R5 ;  /* 0x0000000500077220 */ /* 0x008fca0000400000 */
[----:B------:R-:W-:Y:S01]  /*0160*/  STG.E desc[UR4][R2.64], R7 ;  /* 0x0000000702007986 */ /* 0x000fe2000c101904 */
[----:B------:R-:W-:Y:S05]  /*0170*/  EXIT ;  /* 0x000000000000794d */ /* 0x000fea0003800000 */
.L_x_42:
        /* <DEDUP_REMOVED lines=16> */
.L_x_69:


//--------------------- .text._Z16MatEleAddInPlacePffii --------------------------
	.section	.text._Z16MatEleAddInPlacePffii,"ax",@progbits
	.align	128
        .global         _Z16MatEleAddInPlacePffii
        .type           _Z16MatEleAddInPlacePffii,@function
        .size           _Z16MatEleAddInPlacePffii,(.L_x_70 - _Z16MatEleAddInPlacePffii)
        .other          _Z16MatEleAddInPlacePffii,@"STO_CUDA_ENTRY STV_DEFAULT"
_Z16MatEleAddInPlacePffii:
.text._Z16MatEleAddInPlacePffii:
[----:B------:R-:W-:Y:S01]  /*0000*/  LDC R1, c[0x0][0x37c] ;  /* 0x0000df00ff017b82 */ /* 0x000fe20000000800 */
[----:B------:R-:W0:Y:S01]  /*0010*/  S2R R5, SR_TID.Y ;  /* 0x0000000000057919 */ /* 0x000e220000002200 */
[----:B------:R-:W1:Y:S01]  /*0020*/  LDCU UR4, c[0x0][0x360] ;  /* 0x00006c00ff0477ac */ /* 0x000e620008000800 */
[----:B------:R-:W0:Y:S01]  /*0030*/  S2R R2, SR_CTAID.Y ;  /* 0x0000000000027919 */ /* 0x000e220000002600 */
[----:B------:R-:W0:Y:S01]  /*0040*/  LDCU UR5, c[0x0][0x364] ;  /* 0x00006c80ff0577ac */ /* 0x000e220008000800 */
[----:B------:R-:W1:Y:S01]  /*0050*/  S2R R0, SR_TID.X ;  /* 0x0000000000007919 */ /* 0x000e620000002100 */
[----:B------:R-:W2:Y:S01]  /*0060*/  LDCU UR6, c[0x0][0x38c] ;  /* 0x00007180ff0677ac */ /* 0x000ea20008000800 */
[----:B------:R-:W1:Y:S01]  /*0070*/  S2R R3, SR_CTAID.X ;  /* 0x0000000000037919 */ /* 0x000e620000002500 */
[----:B------:R-:W3:Y:S01]  /*0080*/  LDCU UR7, c[0x0][0x390] ;  /* 0x00007200ff0777ac */ /* 0x000ee20008000800 */
[----:B0-----:R-:W-:-:S05]  /*0090*/  IMAD R5, R2, UR5, R5 ;  /* 0x0000000502057c24 */ /* 0x001fca000f8e0205 */
[----:B--2---:R-:W-:Y:S01]  /*00a0*/  ISETP.GE.AND P0, PT, R5, UR6, PT ;  /* 0x0000000605007c0c */ /* 0x004fe2000bf06270 */
[----:B-1----:R-:W-:-:S05]  /*00b0*/  IMAD R0, R3, UR4, R0 ;  /* 0x0000000403007c24 */ /* 0x002fca000f8e0200 */
[----:B---3--:R-:W-:-:S13]  /*00c0*/  ISETP.GE.OR P0, PT, R0, UR7, P0 ;  /* 0x0000000700007c0c */ /* 0x008fda0008706670 */
[----:B------:R-:W-:Y:S05]  /*00d0*/  @P0 EXIT ;  /* 0x000000000000094d */ /* 0x000fea0003800000 */
[----:B------:R-:W0:Y:S01]  /*00e0*/  LDC.64 R2, c[0x0][0x380] ;  /* 0x0000e000ff027b82 */ /* 0x000e220000000a00 */
[----:B------:R-:W1:Y:S01]  /*00f0*/  LDCU.64 UR4, c[0x0][0x358] ;  /* 0x00006b00ff0477ac */ /* 0x000e620008000a00 */
[----:B------:R-:W-:Y:S01]  /*0100*/  IMAD R5, R5, UR7, R0 ;  /* 0x0000000705057c24 */ /* 0x000fe2000f8e0200 */
[----:B------:R-:W2:Y:S03]  /*0110*/  LDCU UR6, c[0x0][0x388] ;  /* 0x00007100ff0677ac */ /* 0x000ea60008000800 */
[----:B0-----:R-:W-:-:S05]  /*0120*/  IMAD.WIDE R2, R5, 0x4, R2 ;  /* 0x0000000405027825 */ /* 0x001fca00078e0202 */
[----:B-1----:R-:W2:Y:S02]  /*0130*/  LDG.E R0, desc[UR4][R2.64] ;  /* 0x0000000402007981 */ /* 0x002ea4000c1e1900 */
[----:B--2---:R-:W-:-:S05]  /*0140*/  FADD R5, R0, UR6 ;  /* 0x0000000600057e21 */ /* 0x004fca0008000000 */
[----:B------:R-:W-:Y:S01]  /*0150*/  STG.E desc[UR4][R2.64], R5 ;  /* 0x0000000502007986 */ /* 0x000fe2000c101904 */
[----:B------:R-:W-:Y:S05]  /*0160*/  EXIT ;  /* 0x000000000000794d */ /* 0x000fea0003800000 */
.L_x_43:
        /* <DEDUP_REMOVED lines=9> */
.L_x_70:


//--------------------- .text._Z12MatEleDividePfS_S_ii --------------------------
	.section	.text._Z12MatEleDividePfS_S_ii,"ax",@progbits
	.align	128
        .global         _Z12MatEleDividePfS_S_ii
        .type           _Z12MatEleDividePfS_S_ii,@function
        .size           _Z12MatEleDividePfS_S_ii,(.L_x_65 - _Z12MatEleDividePfS_S_ii)
        .other          _Z12MatEleDividePfS_S_ii,@"STO_CUDA_ENTRY STV_DEFAULT"
_Z12MatEleDividePfS_S_ii:
.text._Z12MatEleDividePfS_S_ii:
        /* <DEDUP_REMOVED lines=17> */
[----:B0-----:R-:W-:-:S05]  /*0110*/  IMAD.WIDE R6, R2, 0x4, R6 ;  /* 0x0000000402067825 */ /* 0x001fca00078e0206 */
        /* <DEDUP_REMOVED lines=13> */
[----:B------:R-:W-:Y:S05]  /*01f0*/  CALL.REL.NOINC `($__internal_3_$__cuda_sm3x_div_rn_noftz_f32_slowpath) ;  /* 0x0000000000187944 */ /* 0x000fea0003c00000 */
[----:B------:R-:W-:-:S07]  /*0200*/  IMAD.MOV.U32 R9, RZ, RZ, R0 ;  /* 0x000000ffff097224 */ /* 0x000fce00078e0000 */
.L_x_45:
[----:B------:R-:W-:Y:S05]  /*0210*/  BSYNC.RECONVERGENT B0 ;  /* 0x0000000000007941 */ /* 0x000fea0003800200 */
.L_x_44:
[----:B------:R-:W0:Y:S02]  /*0220*/  LDC.64 R4, c[0x0][0x390] ;  /* 0x0000e400ff047b82 */ /* 0x000e240000000a00 */
[----:B0-----:R-:W-:-:S05]  /*0230*/  IMAD.WIDE R2, R2, 0x4, R4 ;  /* 0x0000000402027825 */ /* 0x001fca00078e0204 */
[----:B------:R-:W-:Y:S01]  /*0240*/  STG.E desc[UR4][R2.64], R9 ;  /* 0x0000000902007986 */ /* 0x000fe2000c101904 */
[----:B------:R-:W-:Y:S05]  /*0250*/  EXIT ;  /* 0x000000000000794d */ /* 0x000fea0003800000 */
        .weak           $__internal_3_$__cuda_sm3x_div_rn_noftz_f32_slowpath
        .type           $__internal_3_$__cuda_sm3x_div_rn_noftz_f32_slowpath,@function
        .size           $__internal_3_$__cuda_sm3x_div_rn_noftz_f32_slowpath,(.L_x_65 - $__internal_3_$__cuda_sm3x_div_rn_noftz_f32_slowpath)
$__internal_3_$__cuda_sm3x_div_rn_noftz_f32_slowpath:
        /* <DEDUP_REMOVED lines=36> */
.L_x_47:
        /* <DEDUP_REMOVED lines=51> */
.L_x_54:
[----:B------:R-:W-:-:S04]  /*07d0*/  LOP3.LUT R0, R0, 0x80000000, RZ, 0xc0, !PT ;  /* 0x8000000000007812 */ /* 0x000fc800078ec0ff */
[----:B------:R-:W-:Y:S01]  /*07e0*/  LOP3.LUT R0, R0, 0x7f800000, RZ, 0xfc, !PT ;  /* 0x7f80000000007812 */ /* 0x000fe200078efcff */
[----:B------:R-:W-:Y:S06]  /*07f0*/  BRA `(.L_x_55) ;  /* 0x0000000000047947 */ /* 0x000fec0003800000 */
.L_x_53:
[----:B------:R-:W-:-:S07]  /*0800*/  IMAD R0, R6, 0x800000, R0 ;  /* 0x0080000006007824 */ /* 0x000fce00078e0200 */
.L_x_55:
[----:B------:R-:W-:Y:S05]  /*0810*/  BSYNC.RECONVERGENT B2 ;  /* 0x0000000000027941 */ /* 0x000fea0003800200 */
.L_x_52:
[----:B------:R-:W-:Y:S05]  /*0820*/  BRA `(.L_x_56) ;  /* 0x0000000000207947 */ /* 0x000fea0003800000 */
.L_x_51:
[----:B------:R-:W-:-:S04]  /*0830*/  LOP3.LUT R0, R8, 0x80000000, R7, 0x48, !PT ;  /* 0x8000000008007812 */ /* 0x000fc800078e4807 */
[----:B------:R-:W-:Y:S01]  /*0840*/  LOP3.LUT R0, R0, 0x7f800000, RZ, 0xfc, !PT ;  /* 0x7f80000000007812 */ /* 0x000fe200078efcff */
[----:B------:R-:W-:Y:S06]  /*0850*/  BRA `(.L_x_56) ;  /* 0x0000000000147947 */ /* 0x000fec0003800000 */
.L_x_50:
[----:B------:R-:W-:Y:S01]  /*0860*/  LOP3.LUT R0, R8, 0x80000000, R7, 0x48, !PT ;  /* 0x8000000008007812 */ /* 0x000fe200078e4807 */
[----:B------:R-:W-:Y:S06]  /*0870*/  BRA `(.L_x_56) ;  /* 0x00000000000c7947 */ /* 0x000fec0003800000 */
.L_x_49:
[----:B------:R-:W0:Y:S01]  /*0880*/  MUFU.RSQ R0, -QNAN ;  /* 0xffc0000000007908 */ /* 0x000e220000001400 */
[----:B------:R-:W-:Y:S05]  /*0890*/  BRA `(.L_x_56) ;  /* 0x0000000000047947 */ /* 0x000fea0003800000 */
.L_x_48:
[----:B------:R-:W-:-:S07]  /*08a0*/  FADD.FTZ R0, R0, R3 ;  /* 0x0000000300007221 */ /* 0x000fce0000010000 */
.L_x_56:
[----:B------:R-:W-:Y:S05]  /*08b0*/  BSYNC.RECONVERGENT B1 ;  /* 0x0000000000017941 */ /* 0x000fea0003800200 */
.L_x_46:
[----:B------:R-:W-:-:S04]  /*08c0*/  IMAD.MOV.U32 R5, RZ, RZ, 0x0 ;  /* 0x00000000ff057424 */ /* 0x000fc800078e00ff */
[----:B0-----:R-:W-:Y:S05]  /*08d0*/  RET.REL.NODEC R4 `(_Z12MatEleDividePfS_S_ii) ;  /* 0xfffffff404c87950 */ /* 0x001fea0003c3ffff */
.L_x_57:
        /* <DEDUP_REMOVED lines=10> */
.L_x_65:


//--------------------- .text._Z12MatEleSquarePfS_ii --------------------------
	.section	.text._Z12MatEleSquarePfS_ii,"ax",@progbits
	.align	128
        .global         _Z12MatEleSquarePfS_ii
        .type           _Z12MatEleSquarePfS_ii,@function
        .size           _Z12MatEleSquarePfS_ii,(.L_x_72 - _Z12MatEleSquarePfS_ii)
        .other          _Z12MatEleSquarePfS_ii,@"STO_CUDA_ENTRY STV_DEFAULT"
_Z12MatEleSquarePfS_ii:
.text._Z12MatEleSquarePfS_ii:
        /* <DEDUP_REMOVED lines=19> */
[----:B--2---:R-:W-:-:S04]  /*0130*/  IMAD.WIDE R4, R7, 0x4, R4 ;  /* 0x0000000407047825 */ /* 0x004fc800078e0204 */
[----:B---3--:R-:W-:-:S05]  /*0140*/  FMUL R7, R2, R2 ;  /* 0x0000000202077220 */ /* 0x008fca0000400000 */
[----:B------:R-:W-:Y:S01]  /*0150*/  STG.E desc[UR4][R4.64], R7 ;  /* 0x0000000704007986 */ /* 0x000fe2000c101904 */
[----:B------:R-:W-:Y:S05]  /*0160*/  EXIT ;  /* 0x000000000000794d */ /* 0x000fea0003800000 */
.L_x_58:
        /* <DEDUP_REMOVED lines=9> */
.L_x_72:


//--------------------- .text._Z14MatEleSubtractPfS_S_ii --------------------------
	.section	.text._Z14MatEleSubtractPfS_S_ii,"ax",@progbits
	.align	128
        .global         _Z14MatEleSubtractPfS_S_ii
        .type           _Z14MatEleSubtractPfS_S_ii,@function
        .size           _Z14MatEleSubtractPfS_S_ii,(.L_x_73 - _Z14MatEleSubtractPfS_S_ii)
        .other          _Z14MatEleSubtractPfS_S_ii,@"STO_CUDA_ENTRY STV_DEFAULT"
_Z14MatEleSubtractPfS_S_ii:
.text._Z14MatEleSubtractPfS_S_ii:
        /* <DEDUP_REMOVED lines=16> */
[----:B------:R-:W2:Y:S08]  /*0100*/  LDC.64 R4, c[0x0][0x388] ;  /* 0x0000e200ff047b82 */ /* 0x000eb00000000a00 */
[----:B------:R-:W3:Y:S01]  /*0110*/  LDC.64 R6, c[0x0][0x390] ;  /* 0x0000e400ff067b82 */ /* 0x000ee20000000a00 */
[----:B0-----:R-:W-:-:S06]  /*0120*/  IMAD.WIDE R2, R9, 0x4, R2 ;  /* 0x0000000409027825 */ /* 0x001fcc00078e0202 */
[----:B-1----:R-:W4:Y:S01]  /*0130*/  LDG.E R2, desc[UR4][R2.64] ;  /* 0x0000000402027981 */ /* 0x002f22000c1e1900 */
[----:B--2---:R-:W-:-:S06]  /*0140*/  IMAD.WIDE R4, R9, 0x4, R4 ;  /* 0x0000000409047825 */ /* 0x004fcc00078e0204 */
[----:B------:R-:W4:Y:S01]  /*0150*/  LDG.E R5, desc[UR4][R4.64] ;  /* 0x0000000404057981 */ /* 0x000f22000c1e1900 */
[----:B---3--:R-:W-:-:S04]  /*0160*/  IMAD.WIDE R6, R9, 0x4, R6 ;  /* 0x0000000409067825 */ /* 0x008fc800078e0206 */
[----:B----4-:R-:W-:-:S05]  /*0170*/  FADD R9, R2, -R5 ;  /* 0x8000000502097221 */ /* 0x010fca0000000000 */
[----:B------:R-:W-:Y:S01]  /*0180*/  STG.E desc[UR4][R6.64], R9 ;  /* 0x0000000906007986 */ /* 0x000fe2000c101904 */
[----:B------:R-:W-:Y:S05]  /*0190*/  EXIT ;  /* 0x000000000000794d */ /* 0x000fea0003800000 */
.L_x_59:
        /* <DEDUP_REMOVED lines=14> */
.L_x_73:


//--------------------- .text._Z9MatEleAddPfS_S_ii --------------------------
	.section	.text._Z9MatEleAddPfS_S_ii,"ax",@progbits
	.align	128
        .global         _Z9MatEleAddPfS_S_ii
        .type           _Z9MatEleAddPfS_S_ii,@function
        .size           _Z9MatEleAddPfS_S_ii,(.L_x_74 - _Z9MatEleAddPfS_S_ii)
        .other          _Z9MatEleAddPfS_S_ii,@"STO_CUDA_ENTRY STV_DEFAULT"
_Z9MatEleAddPfS_S_ii:
.text._Z9MatEleAddPfS_S_ii:
        /* <DEDUP_REMOVED lines=23> */
[----:B----4-:R-:W-:-:S05]  /*0170*/  FADD R9, R2, R5 ;  /* 0x0000000502097221 */ /* 0x010fca0000000000 */
[----:B------:R-:W-:Y:S01]  /*0180*/  STG.E desc[UR4][R6.64], R9 ;  /* 0x0000000906007986 */ /* 0x000fe2000c101904 */
[----:B------:R-:W-:Y:S05]  /*0190*/  EXIT ;  /* 0x000000000000794d */ /* 0x000fea0003800000 */
.L_x_60:
        /* <DEDUP_REMOVED lines=14> */
.L_x_74:


//--------------------- .text._Z9MatEleMulPfS_S_ii --------------------------
	.section	.text._Z9MatEleMulPfS_S_ii,"ax",@progbits
	.align	128
        .global         _Z9MatEleMulPfS_S_ii
        .type           _Z9MatEleMulPfS_S_ii,@function
        .size           _Z9MatEleMulPfS_S_ii,(.L_x_75 - _Z9MatEleMulPfS_S_ii)
        .other          _Z9MatEleMulPfS_S_ii,@"STO_CUDA_ENTRY STV_DEFAULT"
_Z9MatEleMulPfS_S_ii:
.text._Z9MatEleMulPfS_S_ii:
        /* <DEDUP_REMOVED lines=23> */
[----:B----4-:R-:W-:-:S05]  /*0170*/  FMUL R9, R2, R5 ;  /* 0x0000000502097220 */ /* 0x010fca0000400000 */
[----:B------:R-:W-:Y:S01]  /*0180*/  STG.E desc[UR4][R6.64], R9 ;  /* 0x0000000906007986 */ /* 0x000fe2000c101904 */
[----:B------:R-:W-:Y:S05]  /*0190*/  EXIT ;  /* 0x000000000000794d */ /* 0x000fea0003800000 */
.L_x_61:
        /* <DEDUP_REMOVED lines=14> */
.L_x_75:


//--------------------- .nv.shared.reserved.0     --------------------------
	.section	.nv.shared.reserved.0,"aw",@nobits
	.weak		__nv_reservedSMEM_offset_0_alias
	.size		__nv_reservedSMEM_offset_0_alias, 0, 64
	.other		__nv_reservedSMEM_offset_0_alias,@"STO_CUDA_RESERVED_SHARED STV_DEFAULT"
__nv_reservedSMEM_offset_0_alias:
	.zero		0
	.zero		64


//--------------------- .nv.constant0._Z15MatEleDivideColPfS_ii --------------------------
	.section	.nv.constant0._Z15MatEleDivideColPfS_ii,"a",@progbits
	.sectionflags	@""
	.align	4
.nv.constant0._Z15MatEleDivideColPfS_ii:
	.zero		920


//--------------------- .nv.constant0._Z15MatEleDivideRowPfS_ii --------------------------
	.section	.nv.constant0._Z15MatEleDivideRowPfS_ii,"a",@progbits
	.sectionflags	@""
	.align	4
.nv.constant0._Z15MatEleDivideRowPfS_ii:
	.zero		920


//--------------------- .nv.constant0._Z19MatEleDivideInPlacePfS_ii --------------------------
	.section	.nv.constant0._Z19MatEleDivideInPlacePfS_ii,"a",@progbits
	.sectionflags	@""
	.align	4
.nv.constant0._Z19MatEleDivideInPlacePfS_ii:
	.zero		920


//--------------------- .nv.constant0._Z16MatEleMulInPlacePfS_ii --------------------------
	.section	.nv.constant0._Z16MatEleMulInPlacePfS_ii,"a",@progbits
	.sectionflags	@""
	.align	4
.nv.constant0._Z16MatEleMulInPlacePfS_ii:
	.zero		920


//--------------------- .nv.constant0._Z16MatEleAddInPlacePffii --------------------------
	.section	.nv.constant0._Z16MatEleAddInPlacePffii,"a",@progbits
	.sectionflags	@""
	.align	4
.nv.constant0._Z16MatEleAddInPlacePffii:
	.zero		916


//--------------------- .nv.constant0._Z12MatEleDividePfS_S_ii --------------------------
	.section	.nv.constant0._Z12MatEleDividePfS_S_ii,"a",@progbits
	.sectionflags	@""
	.align	4
.nv.constant0._Z12MatEleDividePfS_S_ii:
	.zero		928


//--------------------- .nv.constant0._Z12MatEleSquarePfS_ii --------------------------
	.section	.nv.constant0._Z12MatEleSquarePfS_ii,"a",@progbits
	.sectionflags	@""
	.align	4
.nv.constant0._Z12MatEleSquarePfS_ii:
	.zero		920


//--------------------- .nv.constant0._Z14MatEleSubtractPfS_S_ii --------------------------
	.section	.nv.constant0._Z14MatEleSubtractPfS_S_ii,"a",@progbits
	.sectionflags	@""
	.align	4
.nv.constant0._Z14MatEleSubtractPfS_S_ii:
	.zero		928


//--------------------- .nv.constant0._Z9MatEleAddPfS_S_ii --------------------------
	.section	.nv.constant0._Z9MatEleAddPfS_S_ii,"a",@progbits
	.sectionflags	@""
	.align	4
.nv.constant0._Z9MatEleAddPfS_S_ii:
	.zero		928


//--------------------- .nv.constant0._Z9MatEleMulPfS_S_ii --------------------------
	.section	.nv.constant0._Z9MatEleMulPfS_S_ii,"a",@progbits
	.sectionflags	@""
	.align	4
.nv.constant0._Z9MatEleMulPfS_S_ii:
	.zero		928


//--------------------- SYMBOLS --------------------------

	.type		.nv.reservedSmem.offset0,@object
	.size		.nv.reservedSmem.offset0,0x4
